def gluon_tcgen05(
    a_ptr,
    b_ptr,
    c_ptr,
    M,
    N,
    K,
    stride_am,
    stride_bk,
    stride_cm,
    BLOCK_M: gl.constexpr,
    BLOCK_N: gl.constexpr,
    BLOCK_K: gl.constexpr,
    DTYPE: gl.constexpr,
    A_LAYOUT: gl.constexpr,
    B_LAYOUT: gl.constexpr,
    C_LAYOUT: gl.constexpr,
    B_SHAPE: gl.constexpr,
    TMEM_LAYOUT: gl.constexpr,
    TMEM_REG: gl.constexpr,
    TRANS_B: gl.constexpr,
    NUM_BUFFERS: gl.constexpr,
):
    a_desc = tma.make_tensor_descriptor(
        a_ptr, [M, K], [stride_am, 1], [BLOCK_M, BLOCK_K], A_LAYOUT
    )
    b_desc = tma.make_tensor_descriptor(
        b_ptr,
        [N, K] if TRANS_B else [K, N],
        [stride_bk, 1],
        B_SHAPE,
        B_LAYOUT,
    )
    c_desc = tma.make_tensor_descriptor(
        c_ptr, [M, N], [stride_cm, 1], [BLOCK_M, BLOCK_N], C_LAYOUT
    )

    a_bufs = gl.allocate_shared_memory(
        DTYPE, [NUM_BUFFERS, BLOCK_M, BLOCK_K], A_LAYOUT
    )
    b_bufs = gl.allocate_shared_memory(DTYPE, [NUM_BUFFERS] + B_SHAPE, B_LAYOUT)

    pid_m = gl.program_id(0)
    pid_n = gl.program_id(1)
    off_m = pid_m * BLOCK_M
    off_n = pid_n * BLOCK_N

    tma_bars = gl.allocate_shared_memory(
        gl.int64, [NUM_BUFFERS, 1], mbarrier.MBarrierLayout()
    )
    mma_bars = gl.allocate_shared_memory(
        gl.int64, [NUM_BUFFERS, 1], mbarrier.MBarrierLayout()
    )
    for i in gl.static_range(NUM_BUFFERS):
        mbarrier.init(tma_bars.index(i), count=1)
        mbarrier.init(mma_bars.index(i), count=1)

    acc_tmem = allocate_tensor_memory(gl.float32, [BLOCK_M, BLOCK_N], TMEM_LAYOUT)
    idx = 0
    phase = 0
    use_acc = False
    for k in range(0, K, BLOCK_K):
        a = a_bufs.index(idx)
        b = b_bufs.index(idx)
        tma_bar = tma_bars.index(idx)
        mma_bar = mma_bars.index(idx)
        mbarrier.expect(
            tma_bar, a_desc.block_type.nbytes + b_desc.block_type.nbytes
        )
        tma.async_copy_global_to_shared(a_desc, [off_m, k], tma_bar, a)
        tma.async_copy_global_to_shared(
            b_desc, [off_n, k] if TRANS_B else [k, off_n], tma_bar, b
        )
        mbarrier.wait(tma_bar, phase=phase)

        if TRANS_B:
            b = b.permute((1, 0))
        tcgen05_mma(a, b, acc_tmem, use_acc=use_acc)
        tcgen05_commit(mma_bar)
        mbarrier.wait(mma_bar, phase=phase)
        use_acc = True

        idx += 1
        if idx == NUM_BUFFERS:
            idx = 0
            phase ^= 1

    for i in gl.static_range(NUM_BUFFERS):
        mbarrier.invalidate(tma_bars.index(i))
        mbarrier.invalidate(mma_bars.index(i))

    acc = acc_tmem.load(TMEM_REG)
    c_smem = gl.allocate_shared_memory(DTYPE, [BLOCK_M, BLOCK_N], C_LAYOUT)
    c_smem.store(acc.to(DTYPE))
    fence_async_shared()
    tma.async_copy_shared_to_global(c_desc, [off_m, off_n], c_smem)
    tma.store_wait(pendings=0)

# config = {"BLOCK_K": 32, "BLOCK_M": 64, "BLOCK_N": 64, "arch": "sm_100", "dtype": "fp16", "num_buffers": 4, "num_warps": 4, "trans_b": 1}
# arch = sm_100


// ===== COMPILED SASS (sm_100a) =====

	.target	sm_100a

	.elftype	@"ET_EXEC"


//--------------------- .note.nv.tkinfo           --------------------------
	.section	.note.nv.tkinfo,"",@"SHT_NOTE"
	.sectionflags	@"SHF_NOTE_NV_TKINFO"
	.tkinfo
        /*0018*/ 	.word	0x00000081
        /*0030*/ 	.string	""
        /*0030*/ 	.string	"ptxas-blackwell"
        /*0030*/ 	.string	"Cuda compilation tools, release 12.9, V12.9.86"
        /*0030*/ 	.string	"Build cuda_12.9.r12.9/compiler.36037853_0"
        /*0030*/ 	.string	"-v  -suppress-debug-info  -lineinfo  -arch sm_100a "



//--------------------- .note.nv.cuver            --------------------------
	.section	.note.nv.cuver,"",@"SHT_NOTE"
	.sectionflags	@"SHF_NOTE_NV_CUVER"
        /*0018*/ 	.short	0x0001
        /*001a*/ 	.short	0x0064
        /*001c*/ 	.short	0x0001
        /*001e*/ 	.short	0x0000
        /*0020*/ 	.short	0x0001
        /*0022*/ 	.short	0x0000


//--------------------- .nv.info                  --------------------------
	.section	.nv.info,"",@"SHT_CUDA_INFO"
	.align	4


	//----- nvinfo : EIATTR_REGCOUNT
	.align		4
        /*0000*/ 	.byte	0x04, 0x2f
        /*0002*/ 	.short	(.L_4 - .L_3)
	.align		4
.L_3:
        /*0004*/ 	.word	index@(gluon_tcgen05)
        /*0008*/ 	.word	0x00000027


	//----- nvinfo : EIATTR_FRAME_SIZE
	.align		4
.L_4:
        /*000c*/ 	.byte	0x04, 0x11
        /*000e*/ 	.short	(.L_6 - .L_5)
	.align		4
.L_5:
        /*0010*/ 	.word	index@($__internal_2_$__cuda_sm10x_tcgen05_guardrail_trap_unallocated_columns_being_dealloced)
        /*0014*/ 	.word	0x00000000


	//----- nvinfo : EIATTR_FRAME_SIZE
	.align		4
.L_6:
        /*0018*/ 	.byte	0x04, 0x11
        /*001a*/ 	.short	(.L_8 - .L_7)
	.align		4
.L_7:
        /*001c*/ 	.word	index@($__internal_1_$__cuda_sm10x_tcgen05_guardrail_trap_phase_invalid_during_alloc)
        /*0020*/ 	.word	0x00000000


	//----- nvinfo : EIATTR_FRAME_SIZE
	.align		4
.L_8:
        /*0024*/ 	.byte	0x04, 0x11
        /*0026*/ 	.short	(.L_10 - .L_9)
	.align		4
.L_9:
        /*0028*/ 	.word	index@($__internal_0_$__cuda_sm10x_tcgen05_guardrail_trap_col_being_dealloced_not_returned_by_alloc)
        /*002c*/ 	.word	0x00000000


	//----- nvinfo : EIATTR_FRAME_SIZE
	.align		4
.L_10:
        /*0030*/ 	.byte	0x04, 0x11
        /*0032*/ 	.short	(.L_12 - .L_11)
	.align		4
.L_11:
        /*0034*/ 	.word	index@(gluon_tcgen05)
        /*0038*/ 	.word	0x00000000


	//----- nvinfo : EIATTR_MIN_STACK_SIZE
	.align		4
.L_12:
        /*003c*/ 	.byte	0x04, 0x12
        /*003e*/ 	.short	(.L_14 - .L_13)
	.align		4
.L_13:
        /*0040*/ 	.word	index@(gluon_tcgen05)
        /*0044*/ 	.word	0x00000000
.L_14:


//--------------------- .nv.info.gluon_tcgen05    --------------------------
	.section	.nv.info.gluon_tcgen05,"",@"SHT_CUDA_INFO"
	.sectionflags	@""
	.align	4


	//----- nvinfo : EIATTR_CUDA_API_VERSION
	.align		4
        /*0000*/ 	.byte	0x04, 0x37
        /*0002*/ 	.short	(.L_16 - .L_15)
.L_15:
        /*0004*/ 	.word	0x00000081


	//----- nvinfo : EIATTR_KPARAM_INFO
	.align		4
.L_16:
        /*0008*/ 	.byte	0x04, 0x17
        /*000a*/ 	.short	(.L_18 - .L_17)
.L_17:
        /*000c*/ 	.word	0x00000000
        /*0010*/ 	.short	0x000a
        /*0012*/ 	.short	0x0048
        /*0014*/ 	.byte	0x00, 0xf4, 0x21, 0x00


	//----- nvinfo : EIATTR_KPARAM_INFO
	.align		4
.L_18:
        /*0018*/ 	.byte	0x04, 0x17
        /*001a*/ 	.short	(.L_20 - .L_19)
.L_19:
        /*001c*/ 	.word	0x00000000
        /*0020*/ 	.short	0x0009
        /*0022*/ 	.short	0x0040
        /*0024*/ 	.byte	0x00, 0xf4, 0x21, 0x00


	//----- nvinfo : EIATTR_KPARAM_INFO
	.align		4
.L_20:
        /*0028*/ 	.byte	0x04, 0x17
        /*002a*/ 	.short	(.L_22 - .L_21)
.L_21:
        /*002c*/ 	.word	0x00000000
        /*0030*/ 	.short	0x0008
        /*0032*/ 	.short	0x0038
        /*0034*/ 	.byte	0x00, 0xf0, 0x21, 0x00


	//----- nvinfo : EIATTR_KPARAM_INFO
	.align		4
.L_22:
        /*0038*/ 	.byte	0x04, 0x17
        /*003a*/ 	.short	(.L_24 - .L_23)
.L_23:
        /*003c*/ 	.word	0x00000000
        /*0040*/ 	.short	0x0007
        /*0042*/ 	.short	0x0030
        /*0044*/ 	.byte	0x00, 0xf0, 0x21, 0x00


	//----- nvinfo : EIATTR_KPARAM_INFO
	.align		4
.L_24:
        /*0048*/ 	.byte	0x04, 0x17
        /*004a*/ 	.short	(.L_26 - .L_25)
.L_25:
        /*004c*/ 	.word	0x00000000
        /*0050*/ 	.short	0x0006
        /*0052*/ 	.short	0x0028
        /*0054*/ 	.byte	0x00, 0xf0, 0x21, 0x00


	//----- nvinfo : EIATTR_KPARAM_INFO
	.align		4
.L_26:
        /*0058*/ 	.byte	0x04, 0x17
        /*005a*/ 	.short	(.L_28 - .L_27)
.L_27:
        /*005c*/ 	.word	0x00000000
        /*0060*/ 	.short	0x0005
        /*0062*/ 	.short	0x0020
        /*0064*/ 	.byte	0x00, 0xf0, 0x11, 0x00


	//----- nvinfo : EIATTR_KPARAM_INFO
	.align		4
.L_28:
        /*0068*/ 	.byte	0x04, 0x17
        /*006a*/ 	.short	(.L_30 - .L_29)
.L_29:
        /*006c*/ 	.word	0x00000000
        /*0070*/ 	.short	0x0004
        /*0072*/ 	.short	0x001c
        /*0074*/ 	.byte	0x00, 0xf0, 0x11, 0x00


	//----- nvinfo : EIATTR_KPARAM_INFO
	.align		4
.L_30:
        /*0078*/ 	.byte	0x04, 0x17
        /*007a*/ 	.short	(.L_32 - .L_31)
.L_31:
        /*007c*/ 	.word	0x00000000
        /*0080*/ 	.short	0x0003
        /*0082*/ 	.short	0x0018
        /*0084*/ 	.byte	0x00, 0xf0, 0x11, 0x00


	//----- nvinfo : EIATTR_KPARAM_INFO
	.align		4
.L_32:
        /*0088*/ 	.byte	0x04, 0x17
        /*008a*/ 	.short	(.L_34 - .L_33)
.L_33:
        /*008c*/ 	.word	0x00000000
        /*0090*/ 	.short	0x0002
        /*0092*/ 	.short	0x0010
        /*0094*/ 	.byte	0x00, 0xf4, 0x21, 0x00


	//----- nvinfo : EIATTR_KPARAM_INFO
	.align		4
.L_34:
        /*0098*/ 	.byte	0x04, 0x17
        /*009a*/ 	.short	(.L_36 - .L_35)
.L_35:
        /*009c*/ 	.word	0x00000000
        /*00a0*/ 	.short	0x0001
        /*00a2*/ 	.short	0x0008
        /*00a4*/ 	.byte	0x00, 0xf4, 0x21, 0x00


	//----- nvinfo : EIATTR_KPARAM_INFO
	.align		4
.L_36:
        /*00a8*/ 	.byte	0x04, 0x17
        /*00aa*/ 	.short	(.L_38 - .L_37)
.L_37:
        /*00ac*/ 	.word	0x00000000
        /*00b0*/ 	.short	0x0000
        /*00b2*/ 	.short	0x0000
        /*00b4*/ 	.byte	0x00, 0xf4, 0x21, 0x00


	//----- nvinfo : EIATTR_AT_ENTRY_FRAGMENTS
	.align		4
.L_38:
        /*00b8*/ 	.byte	0x04, 0x4f
        /*00ba*/ 	.short	(.L_40 - .L_39)


	//   ....[0]....
.L_39:
        /*00bc*/ 	.word	0x00000004


	//----- nvinfo : EIATTR_RESERVED_SMEM_USED
	.align		4
.L_40:
        /*00c0*/ 	.byte	0x01, 0x41
	.zero		2


	//----- nvinfo : EIATTR_SPARSE_MMA_MASK
	.align		4
        /*00c4*/ 	.byte	0x03, 0x50
        /*00c6*/ 	.short	0x0000


	//----- nvinfo : EIATTR_TCGEN05_1CTA_USED
	.align		4
        /*00c8*/ 	.byte	0x01, 0x51
	.zero		2


	//----- nvinfo : EIATTR_MAXREG_COUNT
	.align		4
        /*00cc*/ 	.byte	0x03, 0x1b
        /*00ce*/ 	.short	0x00ff


	//----- nvinfo : EIATTR_NUM_BARRIERS
	.align		4
        /*00d0*/ 	.byte	0x02, 0x4c
        /*00d2*/ 	.byte	0x01
	.zero		1


	//----- nvinfo : EIATTR_INT_WARP_WIDE_INSTR_OFFSETS
	.align		4
        /*00d4*/ 	.byte	0x04, 0x31
        /*00d6*/ 	.short	(.L_42 - .L_41)


	//   ....[0]....
.L_41:
        /*00d8*/ 	.word	0x00001750


	//   ....[1]....
        /*00dc*/ 	.word	0x00001770


	//   ....[2]....
        /*00e0*/ 	.word	0x000017f0


	//   ....[3]....
        /*00e4*/ 	.word	0x00001bb0


	//   ....[4]....
        /*00e8*/ 	.word	0x00001bc0


	//   ....[5]....
        /*00ec*/ 	.word	0x00001bd0


	//   ....[6]....
        /*00f0*/ 	.word	0x00001be0


	//   ....[7]....
        /*00f4*/ 	.word	0x00001e60


	//   ....[8]....
        /*00f8*/ 	.word	0x00001e70


	//   ....[9]....
        /*00fc*/ 	.word	0x00001fe0


	//   ....[10]....
        /*0100*/ 	.word	0x00002030


	//   ....[11]....
        /*0104*/ 	.word	0x00002040


	//   ....[12]....
        /*0108*/ 	.word	0x00002070


	//   ....[13]....
        /*010c*/ 	.word	0x00002280


	//   ....[14]....
        /*0110*/ 	.word	0x00002290


	//   ....[15]....
        /*0114*/ 	.word	0x00002630


	//   ....[16]....
        /*0118*/ 	.word	0x00002640


	//   ....[17]....
        /*011c*/ 	.word	0x000029b0


	//   ....[18]....
        /*0120*/ 	.word	0x00002a00


	//----- nvinfo : EIATTR_COOP_GROUP_MASK_REGIDS
	.align		4
.L_42:
        /*0124*/ 	.byte	0x04, 0x29
        /*0126*/ 	.short	(.L_44 - .L_43)


	//   ....[0]....
.L_43:
        /*0128*/ 	.word	0xffffffff


	//   ....[1]....
        /*012c*/ 	.word	0xffffffff


	//   ....[2]....
        /*0130*/ 	.word	0xffffffff


	//   ....[3]....
        /*0134*/ 	.word	0xffffffff


	//   ....[4]....
        /*0138*/ 	.word	0xffffffff


	//   ....[5]....
        /*013c*/ 	.word	0xffffffff


	//   ....[6]....
        /*0140*/ 	.word	0xffffffff


	//   ....[7]....
        /*0144*/ 	.word	0xffffffff


	//   ....[8]....
        /*0148*/ 	.word	0xffffffff


	//   ....[9]....
        /*014c*/ 	.word	0xffffffff


	//----- nvinfo : EIATTR_COOP_GROUP_INSTR_OFFSETS
	.align		4
.L_44:
        /*0150*/ 	.byte	0x04, 0x28
        /*0152*/ 	.short	(.L_46 - .L_45)


	//   ....[0]....
.L_45:
        /*0154*/ 	.word	0x00000050


	//   ....[1]....
        /*0158*/ 	.word	0x00000310


	//   ....[2]....
        /*015c*/ 	.word	0x00000500


	//   ....[3]....
        /*0160*/ 	.word	0x000009a0


	//   ....[4]....
        /*0164*/ 	.word	0x00000ae0


	//   ....[5]....
        /*0168*/ 	.word	0x00000fe0


	//   ....[6]....
        /*016c*/ 	.word	0x00001120


	//   ....[7]....
        /*0170*/ 	.word	0x00001610


	//   ....[8]....
        /*0174*/ 	.word	0x00002840


	//   ....[9]....
        /*0178*/ 	.word	0x00002ab0


	//----- nvinfo : EIATTR_VRC_CTA_INIT_COUNT
	.align		4
.L_46:
        /*017c*/ 	.byte	0x02, 0x4a
        /*017e*/ 	.byte	0x80
	.zero		1


	//----- nvinfo : EIATTR_MBARRIER_INSTR_OFFSETS
	.align		4
        /*0180*/ 	.byte	0x04, 0x39
        /*0182*/ 	.short	(.L_48 - .L_47)


	//   ....[0]....
.L_47:
        /*0184*/ 	.word	0x00001810
        /*0188*/ 	.word	0x000000ff
        /*018c*/ 	.word	0x00008000
        /*0190*/ 	.short	0x0100
        /*0192*/ 	.byte	0x08
	.zero		1


	//   ....[1]....
        /*0194*/ 	.word	0x00001820
        /*0198*/ 	.word	0x000000ff
        /*019c*/ 	.word	0x00008020
        /*01a0*/ 	.short	0x0100
        /*01a2*/ 	.byte	0x08
	.zero		1


	//   ....[2]....
        /*01a4*/ 	.word	0x000018d0
        /*01a8*/ 	.word	0x000000ff
        /*01ac*/ 	.word	0x00008008
        /*01b0*/ 	.short	0x0100
        /*01b2*/ 	.byte	0x08
	.zero		1


	//   ....[3]....
        /*01b4*/ 	.word	0x000018e0
        /*01b8*/ 	.word	0x000000ff
        /*01bc*/ 	.word	0x00008028
        /*01c0*/ 	.short	0x0100
        /*01c2*/ 	.byte	0x08
	.zero		1


	//   ....[4]....
        /*01c4*/ 	.word	0x000019c0
        /*01c8*/ 	.word	0x000000ff
        /*01cc*/ 	.word	0x00008010
        /*01d0*/ 	.short	0x0100
        /*01d2*/ 	.byte	0x08
	.zero		1


	//   ....[5]....
        /*01d4*/ 	.word	0x000019d0
        /*01d8*/ 	.word	0x000000ff
        /*01dc*/ 	.word	0x00008030
        /*01e0*/ 	.short	0x0100
        /*01e2*/ 	.byte	0x08
	.zero		1


	//   ....[6]....
        /*01e4*/ 	.word	0x00001ae0
        /*01e8*/ 	.word	0x000000ff
        /*01ec*/ 	.word	0x00008018
        /*01f0*/ 	.short	0x0100
        /*01f2*/ 	.byte	0x08
	.zero		1


	//   ....[7]....
        /*01f4*/ 	.word	0x00001af0
        /*01f8*/ 	.word	0x000000ff
        /*01fc*/ 	.word	0x00008038
        /*0200*/ 	.short	0x0100
        /*0202*/ 	.byte	0x08
	.zero		1


	//   ....[8]....
        /*0204*/ 	.word	0x00001cc0
        /*0208*/ 	.word	0x000000ff
        /*020c*/ 	.word	0x00008000
        /*0210*/ 	.short	0x010a
        /*0212*/ 	.byte	0x08
	.zero		1


	//   ....[9]....
        /*0214*/ 	.word	0x00001ec0
        /*0218*/ 	.word	0x000000ff
        /*021c*/ 	.word	0x00008020
        /*0220*/ 	.short	0x010a
        /*0222*/ 	.byte	0x08
	.zero		1


	//   ....[10]....
        /*0224*/ 	.word	0x000020e0
        /*0228*/ 	.word	0x000000ff
        /*022c*/ 	.word	0x00008000
        /*0230*/ 	.short	0x010a
        /*0232*/ 	.byte	0x1c
	.zero		1


	//   ....[11]....
        /*0234*/ 	.word	0x000022d0
        /*0238*/ 	.word	0x000000ff
        /*023c*/ 	.word	0x00008020
        /*0240*/ 	.short	0x010a
        /*0242*/ 	.byte	0x1c
	.zero		1


	//   ....[12]....
        /*0244*/ 	.word	0x000023b0
        /*0248*/ 	.word	0x000000ff
        /*024c*/ 	.word	0x00008000
        /*0250*/ 	.short	0x0108
        /*0252*/ 	.byte	0x08
	.zero		1


	//   ....[13]....
        /*0254*/ 	.word	0x000023c0
        /*0258*/ 	.word	0x000000ff
        /*025c*/ 	.word	0x00008020
        /*0260*/ 	.short	0x0108
        /*0262*/ 	.byte	0x08
	.zero		1


	//   ....[14]....
        /*0264*/ 	.word	0x00002410
        /*0268*/ 	.word	0x000000ff
        /*026c*/ 	.word	0x00008008
        /*0270*/ 	.short	0x0108
        /*0272*/ 	.byte	0x08
	.zero		1


	//   ....[15]....
        /*0274*/ 	.word	0x00002420
        /*0278*/ 	.word	0x000000ff
        /*027c*/ 	.word	0x00008028
        /*0280*/ 	.short	0x0108
        /*0282*/ 	.byte	0x08
	.zero		1


	//   ....[16]....
        /*0284*/ 	.word	0x00002470
        /*0288*/ 	.word	0x000000ff
        /*028c*/ 	.word	0x00008010
        /*0290*/ 	.short	0x0108
        /*0292*/ 	.byte	0x08
	.zero		1


	//   ....[17]....
        /*0294*/ 	.word	0x00002480
        /*0298*/ 	.word	0x000000ff
        /*029c*/ 	.word	0x00008030
        /*02a0*/ 	.short	0x0108
        /*02a2*/ 	.byte	0x08
	.zero		1


	//   ....[18]....
        /*02a4*/ 	.word	0x000024d0
        /*02a8*/ 	.word	0x000000ff
        /*02ac*/ 	.word	0x00008018
        /*02b0*/ 	.short	0x0108
        /*02b2*/ 	.byte	0x08
	.zero		1


	//   ....[19]....
        /*02b4*/ 	.word	0x000024e0
        /*02b8*/ 	.word	0x000000ff
        /*02bc*/ 	.word	0x00008038
        /*02c0*/ 	.short	0x0108
        /*02c2*/ 	.byte	0x08
	.zero		1


	//   ....[20]....
        /*02c4*/ 	.word	0x00002ad0
        /*02c8*/ 	.word	0x000000ff
        /*02cc*/ 	.word	0x00008000
        /*02d0*/ 	.short	0x010a
        /*02d2*/ 	.byte	0x08
	.zero		1


	//   ....[21]....
        /*02d4*/ 	.word	0x00002b00
        /*02d8*/ 	.word	0x000000ff
        /*02dc*/ 	.word	0x00008020
        /*02e0*/ 	.short	0x010a
        /*02e2*/ 	.byte	0x08
	.zero		1


	//   ....[22]....
        /*02e4*/ 	.word	0x00002b30
        /*02e8*/ 	.word	0x000000ff
        /*02ec*/ 	.word	0x00008000
        /*02f0*/ 	.short	0x010a
        /*02f2*/ 	.byte	0x1c
	.zero		1


	//   ....[23]....
        /*02f4*/ 	.word	0x00002b60
        /*02f8*/ 	.word	0x000000ff
        /*02fc*/ 	.word	0x00008020
        /*0300*/ 	.short	0x010a
        /*0302*/ 	.byte	0x1c
	.zero		1


	//----- nvinfo : EIATTR_NUM_MBARRIERS
	.align		4
.L_48:
        /*0304*/ 	.byte	0x03, 0x38
        /*0306*/ 	.short	0x0008


	//----- nvinfo : EIATTR_EXIT_INSTR_OFFSETS
	.align		4
        /*0308*/ 	.byte	0x04, 0x1c
        /*030a*/ 	.short	(.L_50 - .L_49)


	//   ....[0]....
.L_49:
        /*030c*/ 	.word	0x00002ac0


	//----- nvinfo : EIATTR_REQNTID
	.align		4
.L_50:
        /*0310*/ 	.byte	0x04, 0x10
        /*0312*/ 	.short	(.L_52 - .L_51)
.L_51:
        /*0314*/ 	.word	0x00000080
        /*0318*/ 	.word	0x00000001
        /*031c*/ 	.word	0x00000001


	//----- nvinfo : EIATTR_CRS_STACK_SIZE
	.align		4
.L_52:
        /*0320*/ 	.byte	0x04, 0x1e
        /*0322*/ 	.short	(.L_54 - .L_53)
.L_53:
        /*0324*/ 	.word	0x00000000


	//----- nvinfo : EIATTR_CBANK_PARAM_SIZE
	.align		4
.L_54:
        /*0328*/ 	.byte	0x03, 0x19
        /*032a*/ 	.short	0x0050


	//----- nvinfo : EIATTR_PARAM_CBANK
	.align		4
        /*032c*/ 	.byte	0x04, 0x0a
        /*032e*/ 	.short	(.L_56 - .L_55)
	.align		4
.L_55:
        /*0330*/ 	.word	index@(.nv.constant0.gluon_tcgen05)
        /*0334*/ 	.short	0x0380
        /*0336*/ 	.short	0x0050


	//----- nvinfo : EIATTR_SW_WAR
	.align		4
.L_56:
        /*0338*/ 	.byte	0x04, 0x36
        /*033a*/ 	.short	(.L_58 - .L_57)
.L_57:
        /*033c*/ 	.word	0x00000008
.L_58:


//--------------------- .nv.compat                --------------------------
	.section	.nv.compat,"",@"SHT_CUDA_COMPAT_INFO"
	.align	4
        /*0000*/ 	.byte	0x02, 0x02, 0x02, 0x00, 0x02, 0x05, 0x05, 0x00, 0x02, 0x03, 0x03, 0x00, 0x02, 0x06, 0x01, 0x00


//--------------------- .nv.callgraph             --------------------------
	.section	.nv.callgraph,"",@"SHT_CUDA_CALLGRAPH"
	.align	4
	.sectionentsize	8
	.align		4
        /*0000*/ 	.word	0x00000000
	.align		4
        /*0004*/ 	.word	0xffffffff
	.align		4
        /*0008*/ 	.word	0x00000000
	.align		4
        /*000c*/ 	.word	0xfffffffe
	.align		4
        /*0010*/ 	.word	0x00000000
	.align		4
        /*0014*/ 	.word	0xfffffffd
	.align		4
        /*0018*/ 	.word	0x00000000
	.align		4
        /*001c*/ 	.word	0xfffffffc


//--------------------- .text.gluon_tcgen05       --------------------------
	.section	.text.gluon_tcgen05,"ax",@progbits
	.align	128
        .global         gluon_tcgen05
        .type           gluon_tcgen05,@function
        .size           gluon_tcgen05,(.L_x_85 - gluon_tcgen05)
        .other          gluon_tcgen05,@"STO_CUDA_ENTRY STV_DEFAULT"
gluon_tcgen05:
.text.gluon_tcgen05:
[----:B------:R-:W1:Y:S01]  /*0000*/  LDC R1, c[0x0][0x37c] ;  /* 0x0000df00ff017b82 */ /* 0x000e620000000800 */
[----:B------:R-:W2:Y:S02]  /*0010*/  S2R R0, SR_TID.X ;  /* 0x0000000000007919 */ /* 0x000ea40000002100 */
[----:B--2---:R-:W-:-:S13]  /*0020*/  ISETP.GE.U32.AND P2, PT, R0, 0x20, PT ;  /* 0x000000200000780c */ /* 0x004fda0003f46070 */
[----:B------:R-:W-:Y:S05]  /*0030*/  @P2 BRA `(.L_x_0) ;  /* 0x0000000000b82947 */ /* 0x000fea0003800000 */
[----:B------:R-:W2:Y:S01]  /*0040*/  S2UR UR6, SR_CgaCtaId ;  /* 0x00000000000679c3 */ /* 0x000ea20000008800 */
[----:B------:R-:W-:Y:S01]  /*0050*/  NOP ;  /* 0x0000000000007918 */ /* 0x000fe20000000000 */
[----:B------:R-:W-:Y:S02]  /*0060*/  UMOV UR4, 0x40 ;  /* 0x0000004000047882 */ /* 0x000fe40000000000 */
[----:B--2---:R-:W-:-:S09]  /*0070*/  ULEA UR4, UR6, UR4, 0x18 ;  /* 0x0000000406047291 */ /* 0x004fd2000f8ec0ff */
[----:B------:R-:W2:Y:S01]  /*0080*/  LDS.U8 R2, [UR4] ;  /* 0x00000004ff027984 */ /* 0x000ea20008000000 */
[----:B------:R-:W-:Y:S02]  /*0090*/  UMOV UR4, 0x400 ;  /* 0x0000040000047882 */ /* 0x000fe40000000000 */
[----:B------:R-:W-:Y:S01]  /*00a0*/  ULEA UR4, UR6, UR4, 0x18 ;  /* 0x0000000406047291 */ /* 0x000fe2000f8ec0ff */
[----:B--2---:R-:W-:-:S13]  /*00b0*/  ISETP.NE.AND P0, PT, R2, RZ, PT ;  /* 0x000000ff0200720c */ /* 0x004fda0003f05270 */
[----:B------:R-:W-:Y:S05]  /*00c0*/  @P0 BRA `(.L_x_1) ;  /* 0x00000000007c0947 */ /* 0x000fea0003800000 */
[----:B------:R-:W-:-:S13]  /*00d0*/  ELECT P0, URZ, PT ;  /* 0x0000000000ff782f */ /* 0x000fda0003800000 */
[----:B------:R-:W-:Y:S05]  /*00e0*/  @!P0 BRA `(.L_x_2) ;  /* 0x0000000000848947 */ /* 0x000fea0003800000 */
[----:B------:R-:W-:Y:S01]  /*00f0*/  UMOV UR5, 0x2 ;  /* 0x0000000200057882 */ /* 0x000fe20000000000 */
[----:B------:R-:W-:Y:S02]  /*0100*/  IMAD.MOV.U32 R5, RZ, RZ, 0x1 ;  /* 0x00000001ff057424 */ /* 0x000fe400078e00ff */
[----:B------:R-:W-:Y:S02]  /*0110*/  IMAD.MOV.U32 R3, RZ, RZ, 0x3 ;  /* 0x00000003ff037424 */ /* 0x000fe400078e00ff */
[----:B------:R-:W-:Y:S04]  /*0120*/  DEPBAR.LE SB2, 0x36 ;  /* 0x0000ad800000791a */ /* 0x000fe80000000000 */
[----:B------:R-:W2:Y:S02]  /*0130*/  UTCATOMSWS.FIND_AND_SET.ALIGN UP0, UR5, UR5 ;  /* 0x00000005000575e3 */ /* 0x000ea40008000800 */
[----:B--2---:R-:W-:-:S04]  /*0140*/  PLOP3.LUT P0, PT, PT, PT, UP0, 0x80, 0x8 ;  /* 0x000000000008781c */ /* 0x004fc80003f0f008 */
[----:B------:R-:W-:-:S04]  /*0150*/  SEL R2, RZ, 0xffffffff, !P0 ;  /* 0xffffffffff027807 */ /* 0x000fc80004000000 */
[----:B------:R-:W-:Y:S01]  /*0160*/  ISETP.NE.AND P0, PT, R2, RZ, PT ;  /* 0x000000ff0200720c */ /* 0x000fe20003f05270 */
[----:B------:R-:W-:-:S12]  /*0170*/  IMAD.U32 R2, RZ, RZ, UR5 ;  /* 0x00000005ff027e24 */ /* 0x000fd8000f8e00ff */
[----:B------:R-:W-:Y:S05]  /*0180*/  @P0 BRA `(.L_x_3) ;  /* 0x0000000000240947 */ /* 0x000fea0003800000 */
.L_x_4:
[----:B------:R-:W-:Y:S05]  /*0190*/  NANOSLEEP 0x64 ;  /* 0x000000640000795d */ /* 0x000fea0003800000 */
[----:B------:R-:W-:-:S05]  /*01a0*/  UMOV UR5, 0x2 ;  /* 0x0000000200057882 */ /* 0x000fca0000000000 */
[----:B------:R-:W-:Y:S04]  /*01b0*/  DEPBAR.LE SB2, 0x36 ;  /* 0x0000ad800000791a */ /* 0x000fe80000000000 */
[----:B------:R-:W2:Y:S02]  /*01c0*/  UTCATOMSWS.FIND_AND_SET.ALIGN UP0, UR5, UR5 ;  /* 0x00000005000575e3 */ /* 0x000ea40008000800 */
[----:B--2---:R-:W-:-:S04]  /*01d0*/  PLOP3.LUT P0, PT, PT, PT, UP0, 0x80, 0x8 ;  /* 0x000000000008781c */ /* 0x004fc80003f0f008 */
[----:B------:R-:W-:-:S04]  /*01e0*/  SEL R2, RZ, 0xffffffff, !P0 ;  /* 0xffffffffff027807 */ /* 0x000fc80004000000 */
[----:B------:R-:W-:Y:S01]  /*01f0*/  ISETP.NE.AND P0, PT, R2, RZ, PT ;  /* 0x000000ff0200720c */ /* 0x000fe20003f05270 */
[----:B------:R-:W-:-:S12]  /*0200*/  IMAD.U32 R2, RZ, RZ, UR5 ;  /* 0x00000005ff027e24 */ /* 0x000fd8000f8e00ff */
[----:B------:R-:W-:Y:S05]  /*0210*/  @!P0 BRA `(.L_x_4) ;  /* 0xfffffffc00dc8947 */ /* 0x000fea000383ffff */
.L_x_3:
[C---:B------:R-:W-:Y:S01]  /*0220*/  VIADD R4, R2.reuse, 0x10 ;  /* 0x0000001002047836 */ /* 0x040fe20000000000 */
[----:B------:R-:W-:Y:S01]  /*0230*/  UMOV UR5, 0x50 ;  /* 0x0000005000057882 */ /* 0x000fe20000000000 */
[----:B------:R-:W-:Y:S01]  /*0240*/  SHF.L.U32 R3, R3, R2, RZ ;  /* 0x0000000203037219 */ /* 0x000fe200000006ff */
[----:B------:R-:W-:Y:S01]  /*0250*/  ULEA UR5, UR6, UR5, 0x18 ;  /* 0x0000000506057291 */ /* 0x000fe2000f8ec0ff */
[----:B------:R-:W-:Y:S01]  /*0260*/  IMAD.SHL.U32 R2, R2, 0x20, RZ ;  /* 0x0000002002027824 */ /* 0x000fe200078e00ff */
[----:B------:R-:W-:-:S04]  /*0270*/  SHF.L.U32 R4, R5, R4, RZ ;  /* 0x0000000405047219 */ /* 0x000fc800000006ff */
[----:B------:R-:W-:-:S05]  /*0280*/  LOP3.LUT R3, R4, R3, RZ, 0xfc, !PT ;  /* 0x0000000304037212 */ /* 0x000fca00078efcff */
[----:B------:R2:W-:Y:S04]  /*0290*/  ATOMS.OR RZ, [UR5], R3 ;  /* 0x00000003ffff798c */ /* 0x0005e8000b000005 */
[----:B------:R2:W-:Y:S01]  /*02a0*/  STS [UR4], R2 ;  /* 0x00000002ff007988 */ /* 0x0005e20008000804 */
[----:B------:R-:W-:Y:S05]  /*02b0*/  BRA `(.L_x_2) ;  /* 0x0000000000107947 */ /* 0x000fea0003800000 */
.L_x_1:
[----:B------:R-:W-:Y:S01]  /*02c0*/  IMAD.MOV.U32 R3, RZ, RZ, -0x1 ;  /* 0xffffffffff037424 */ /* 0x000fe200078e00ff */
[----:B------:R-:W-:-:S04]  /*02d0*/  MOV R2, 0x300 ;  /* 0x0000030000027802 */ /* 0x000fc80000000f00 */
[----:B------:R2:W-:Y:S03]  /*02e0*/  STS [UR4], R3 ;  /* 0x00000003ff007988 */ /* 0x0005e60008000804 */
[----:B-12---:R-:W-:Y:S05]  /*02f0*/  CALL.REL.NOINC `($__internal_1_$__cuda_sm10x_tcgen05_guardrail_trap_phase_invalid_during_alloc) ;  /* 0x0000002800307944 */ /* 0x006fea0003c00000 */
.L_x_2:
[----:B------:R-:W-:Y:S05]  /*0300*/  WARPSYNC.ALL ;  /* 0x0000000000007948 */ /* 0x000fea0003800000 */
[----:B------:R-:W-:Y:S01]  /*0310*/  NOP ;  /* 0x0000000000007918 */ /* 0x000fe20000000000 */
.L_x_0:
[----:B------:R-:W3:Y:S08]  /*0320*/  S2UR UR4, SR_CgaCtaId ;  /* 0x00000000000479c3 */ /* 0x000ef00000008800 */
[----:B------:R-:W-:Y:S01]  /*0330*/  BAR.SYNC.DEFER_BLOCKING 0x0 ;  /* 0x0000000000007b1d */ /* 0x000fe20000010000 */
[----:B------:R-:W-:-:S05]  /*0340*/  LOP3.LUT R36, R0, 0x7f, RZ, 0xc0, !PT ;  /* 0x0000007f00247812 */ /* 0x000fca00078ec0ff */
[----:B------:R-:W-:Y:S02]  /*0350*/  UMOV UR8, 0x400 ;  /* 0x0000040000087882 */ /* 0x000fe40000000000 */
[----:B--2---:R-:W2:Y:S08]  /*0360*/  LDC R3, c[0x0][0x398] ;  /* 0x0000e600ff037b82 */ /* 0x004eb00000000800 */
[----:B------:R-:W4:Y:S01]  /*0370*/  LDC R6, c[0x0][0x3a0] ;  /* 0x0000e800ff067b82 */ /* 0x000f220000000800 */
[----:B---3--:R-:W-:-:S07]  /*0380*/  ULEA UR8, UR4, UR8, 0x18 ;  /* 0x0000000804087291 */ /* 0x008fce000f8ec0ff */
[----:B------:R-:W3:Y:S02]  /*0390*/  S2UR UR9, SR_CTAID.Y ;  /* 0x00000000000979c3 */ /* 0x000ee40000002600 */
[----:B------:R-:W5:Y:S06]  /*03a0*/  LDS R4, [UR8] ;  /* 0x00000008ff047984 */ /* 0x000f6c0008000800 */
[----:B------:R-:W-:Y:S06]  /*03b0*/  BAR.SYNC.DEFER_BLOCKING 0x0 ;  /* 0x0000000000007b1d */ /* 0x000fec0000010000 */
[----:B------:R-:W-:Y:S05]  /*03c0*/  @P2 BRA `(.L_x_5) ;  /* 0x0000000000182947 */ /* 0x000fea0003800000 */
[----:B------:R-:W-:Y:S01]  /*03d0*/  ELECT P0, URZ, PT ;  /* 0x0000000000ff782f */ /* 0x000fe20003800000 */
[----:B------:R-:W-:Y:S01]  /*03e0*/  IMAD.MOV.U32 R2, RZ, RZ, 0x1 ;  /* 0x00000001ff027424 */ /* 0x000fe200078e00ff */
[----:B------:R-:W-:Y:S01]  /*03f0*/  UMOV UR5, 0x40 ;  /* 0x0000004000057882 */ /* 0x000fe20000000000 */
[----:B------:R-:W-:Y:S01]  /*0400*/  UVIRTCOUNT.DEALLOC.SMPOOL 0x80 ;  /* 0x000000800000784c */ /* 0x000fe20000000000 */
[----:B------:R-:W-:-:S09]  /*0410*/  ULEA UR5, UR4, UR5, 0x18 ;  /* 0x0000000504057291 */ /* 0x000fd2000f8ec0ff */
[----:B------:R5:W-:Y:S03]  /*0420*/  @P0 STS.U8 [UR5], R2 ;  /* 0x00000002ff000988 */ /* 0x000be60008000005 */
.L_x_5:
[----:B------:R-:W5:Y:S01]  /*0430*/  S2UR UR4, SR_CTAID.Z ;  /* 0x00000000000479c3 */ /* 0x000f620000002700 */
[----:B------:R-:W4:Y:S01]  /*0440*/  LDCU UR5, c[0x0][0x370] ;  /* 0x00006e00ff0577ac */ /* 0x000f220008000800 */
[C---:B------:R-:W-:Y:S01]  /*0450*/  ISETP.GE.U32.AND P0, PT, R36.reuse, 0x20, PT ;  /* 0x000000202400780c */ /* 0x040fe20003f06070 */
[----:B--2--5:R-:W-:Y:S01]  /*0460*/  VIADD R2, R3, 0xffffffff ;  /* 0xffffffff03027836 */ /* 0x024fe20000000000 */
[C---:B------:R-:W-:Y:S01]  /*0470*/  ISETP.NE.U32.AND P3, PT, R36.reuse, RZ, PT ;  /* 0x000000ff2400720c */ /* 0x040fe20003f65070 */
[----:B------:R-:W2:Y:S01]  /*0480*/  LDCU UR6, c[0x0][0x374] ;  /* 0x00006e80ff0677ac */ /* 0x000ea20008000800 */
[----:B------:R-:W-:Y:S01]  /*0490*/  LEA R10, R36, UR8, 0x2 ;  /* 0x00000008240a7c11 */ /* 0x000fe2000f8e10ff */
[----:B----4-:R-:W-:Y:S01]  /*04a0*/  VIADD R9, R6, 0xffffffff ;  /* 0xffffffff06097836 */ /* 0x010fe20000000000 */
[----:B------:R-:W4:Y:S01]  /*04b0*/  S2UR UR7, SR_CTAID.X ;  /* 0x00000000000779c3 */ /* 0x000f220000002500 */
[----:B------:R-:W5:Y:S01]  /*04c0*/  LDCU.64 UR20, c[0x0][0x3c0] ;  /* 0x00007800ff1477ac */ /* 0x000f620008000a00 */
[----:B------:R-:W-:Y:S01]  /*04d0*/  R2UR UR23, R4 ;  /* 0x00000000041772ca */ /* 0x000fe200000e0000 */
[----:B------:R-:W-:Y:S04]  /*04e0*/  BSSY.RECONVERGENT B0, `(.L_x_6) ;  /* 0x0000011000007945 */ /* 0x000fe80003800200 */
[----:B------:R3:W-:Y:S01]  /*04f0*/  @!P0 STS [R10], RZ ;  /* 0x000000ff0a008388 */ /* 0x0007e20000000800 */
[----:B------:R-:W-:-:S03]  /*0500*/  NOP ;  /* 0x0000000000007918 */ /* 0x000fc60000000000 */
[----:B------:R3:W-:Y:S02]  /*0510*/  @!P3 STS [UR8+0x24], R2 ;  /* 0x00002402ff00b988 */ /* 0x0007e40008000808 */
[----:B--23--:R-:W-:Y:S02]  /*0520*/  UIMAD UR4, UR4, UR6, UR9 ;  /* 0x00000006040472a4 */ /* 0x00cfe4000f8e0209 */
[----:B------:R2:W-:Y:S02]  /*0530*/  @!P3 STS [UR8+0x20], R9 ;  /* 0x00002009ff00b988 */ /* 0x0005e40008000808 */
[----:B----4-:R-:W-:-:S04]  /*0540*/  UIMAD UR4, UR4, UR5, UR7 ;  /* 0x00000005040472a4 */ /* 0x010fc8000f8e0207 */
[----:B------:R-:W-:-:S04]  /*0550*/  UIMAD UR4, UR4, 0x180, URZ ;  /* 0x00000180040478a4 */ /* 0x000fc8000f8e02ff */
[----:B-----5:R-:W-:-:S04]  /*0560*/  UIADD3 UR24, UP0, UPT, UR4, UR20, URZ ;  /* 0x0000001404187290 */ /* 0x020fc8000ff1e0ff */
[----:B------:R-:W-:Y:S01]  /*0570*/  ULEA.HI.X.SX32 UR25, UR4, UR21, 0x1, UP0 ;  /* 0x0000001504197291 */ /* 0x000fe200080f0eff */
[----:B--2---:R-:W-:Y:S11]  /*0580*/  @P3 BRA `(.L_x_7) ;  /* 0x0000000000183947 */ /* 0x004ff60003800000 */
[----:B------:R-:W2:Y:S01]  /*0590*/  LDS R3, [UR8+0x8] ;  /* 0x00000808ff037984 */ /* 0x000ea20008000800 */
[----:B------:R-:W3:Y:S01]  /*05a0*/  LDC.64 R12, c[0x0][0x380] ;  /* 0x0000e000ff0c7b82 */ /* 0x000ee20000000a00 */
[----:B------:R-:W-:Y:S02]  /*05b0*/  IMAD.MOV.U32 R4, RZ, RZ, 0x70 ;  /* 0x00000070ff047424 */ /* 0x000fe400078e00ff */
[----:B---3--:R3:W-:Y:S03]  /*05c0*/  STS.64 [UR8], R12 ;  /* 0x0000000cff007988 */ /* 0x0087e60008000a08 */
[----:B--2---:R-:W-:-:S05]  /*05d0*/  LOP3.LUT R3, R3, 0x10, R4, 0xd8, !PT ;  /* 0x0000001003037812 */ /* 0x004fca00078ed804 */
[----:B------:R3:W-:Y:S02]  /*05e0*/  STS [UR8+0x8], R3 ;  /* 0x00000803ff007988 */ /* 0x0007e40008000808 */
.L_x_7:
[----:B------:R-:W-:Y:S05]  /*05f0*/  BSYNC.RECONVERGENT B0 ;  /* 0x0000000000007941 */ /* 0x000fea0003800200 */
.L_x_6:
[----:B------:R-:W-:Y:S04]  /*0600*/  BSSY.RECONVERGENT B0, `(.L_x_8) ;  /* 0x000000a000007945 */ /* 0x000fe80003800200 */
[----:B------:R-:W-:Y:S05]  /*0610*/  @P3 BRA `(.L_x_9) ;  /* 0x0000000000203947 */ /* 0x000fea0003800000 */
[----:B---3--:R-:W2:Y:S01]  /*0620*/  LDS R3, [UR8+0x34] ;  /* 0x00003408ff037984 */ /* 0x008ea20008000800 */
[----:B------:R-:W-:Y:S02]  /*0630*/  IMAD.MOV.U32 R4, RZ, RZ, 0x1f000000 ;  /* 0x1f000000ff047424 */ /* 0x000fe400078e00ff */
[----:B------:R-:W-:Y:S01]  /*0640*/  @!P3 IMAD.MOV.U32 R5, RZ, RZ, 0x3f ;  /* 0x0000003fff05b424 */ /* 0x000fe200078e00ff */
[----:B------:R-:W3:Y:S02]  /*0650*/  @!P3 LDS R8, [UR8+0x38] ;  /* 0x00003808ff08b984 */ /* 0x000ee40008000800 */
[----:B--2---:R-:W-:Y:S02]  /*0660*/  LOP3.LUT R3, R3, 0xff000000, R4, 0xb8, !PT ;  /* 0xff00000003037812 */ /* 0x004fe400078eb804 */
[----:B---3--:R-:W-:-:S03]  /*0670*/  @!P3 LOP3.LUT R4, R8, 0xff, R5, 0xb8, !PT ;  /* 0x000000ff0804b812 */ /* 0x008fc600078eb805 */
[----:B------:R2:W-:Y:S04]  /*0680*/  STS [UR8+0x34], R3 ;  /* 0x00003403ff007988 */ /* 0x0005e80008000808 */
[----:B------:R2:W-:Y:S02]  /*0690*/  @!P3 STS [UR8+0x38], R4 ;  /* 0x00003804ff00b988 */ /* 0x0005e40008000808 */
.L_x_9:
[----:B------:R-:W-:Y:S05]  /*06a0*/  BSYNC.RECONVERGENT B0 ;  /* 0x0000000000007941 */ /* 0x000fea0003800200 */
.L_x_8:
[----:B------:R-:W-:Y:S04]  /*06b0*/  BSSY.RECONVERGENT B0, `(.L_x_10) ;  /* 0x000000e000007945 */ /* 0x000fe80003800200 */
[----:B------:R-:W-:Y:S05]  /*06c0*/  @P3 BRA `(.L_x_11) ;  /* 0x0000000000303947 */ /* 0x000fea0003800000 */
[----:B--2---:R-:W2:Y:S01]  /*06d0*/  LDS R4, [UR8+0x34] ;  /* 0x00003408ff047984 */ /* 0x004ea20008000800 */
[----:B---3--:R-:W3:Y:S03]  /*06e0*/  LDC.64 R12, c[0x0][0x3a8] ;  /* 0x0000ea00ff0c7b82 */ /* 0x008ee60000000a00 */
[----:B------:R-:W4:Y:S01]  /*06f0*/  LDS R3, [UR8+0x1c] ;  /* 0x00001c08ff037984 */ /* 0x000f220008000800 */
[C---:B---3--:R-:W-:Y:S01]  /*0700*/  SHF.L.U64.HI R8, R12.reuse, 0x1, R13 ;  /* 0x000000010c087819 */ /* 0x048fe2000001020d */
[----:B------:R-:W-:-:S03]  /*0710*/  IMAD.SHL.U32 R5, R12, 0x2, RZ ;  /* 0x000000020c057824 */ /* 0x000fc600078e00ff */
[--C-:B------:R-:W-:Y:S02]  /*0720*/  SHF.R.U32.HI R12, RZ, 0x4, R8.reuse ;  /* 0x00000004ff0c7819 */ /* 0x100fe40000011608 */
[----:B------:R-:W-:-:S05]  /*0730*/  SHF.R.U64 R5, R5, 0x4, R8 ;  /* 0x0000000405057819 */ /* 0x000fca0000001208 */
[----:B------:R5:W-:Y:S01]  /*0740*/  STS [UR8+0xc], R5 ;  /* 0x00000c05ff007988 */ /* 0x000be20008000808 */
[----:B--2---:R-:W-:Y:S02]  /*0750*/  LOP3.LUT R4, R4, 0x7, RZ, 0xb8, !PT ;  /* 0x0000000704047812 */ /* 0x004fe400078eb8ff */
[----:B----4-:R-:W-:-:S03]  /*0760*/  LOP3.LUT R3, R3, 0xf, R12, 0xb8, !PT ;  /* 0x0000000f03037812 */ /* 0x010fc600078eb80c */
[----:B------:R5:W-:Y:S04]  /*0770*/  STS [UR8+0x34], R4 ;  /* 0x00003404ff007988 */ /* 0x000be80008000808 */
[----:B------:R5:W-:Y:S02]  /*0780*/  STS [UR8+0x1c], R3 ;  /* 0x00001c03ff007988 */ /* 0x000be40008000808 */
.L_x_11:
[----:B------:R-:W-:Y:S05]  /*0790*/  BSYNC.RECONVERGENT B0 ;  /* 0x0000000000007941 */ /* 0x000fea0003800200 */
.L_x_10:
[----:B------:R-:W-:Y:S04]  /*07a0*/  BSSY.RECONVERGENT B1, `(.L_x_12) ;  /* 0x000001a000017945 */ /* 0x000fe80003800200 */
[----:B------:R-:W-:Y:S04]  /*07b0*/  BSSY.RELIABLE B0, `(.L_x_13) ;  /* 0x0000015000007945 */ /* 0x000fe80003800100 */
[----:B------:R-:W-:Y:S05]  /*07c0*/  @P3 BRA `(.L_x_14) ;  /* 0x0000000000203947 */ /* 0x000fea0003800000 */
[----:B--23-5:R-:W2:Y:S02]  /*07d0*/  LDS R3, [UR8+0x34] ;  /* 0x00003408ff037984 */ /* 0x02cea40008000800 */
[----:B--2---:R-:W-:-:S05]  /*07e0*/  LOP3.LUT R3, R3, 0x38, RZ, 0xb8, !PT ;  /* 0x0000003803037812 */ /* 0x004fca00078eb8ff */
[----:B------:R2:W-:Y:S01]  /*07f0*/  STS [UR8+0x34], R3 ;  /* 0x00003403ff007988 */ /* 0x0005e20008000808 */
[----:B------:R-:W-:Y:S05]  /*0800*/  @P3 BRA `(.L_x_15) ;  /* 0x0000000000203947 */ /* 0x000fea0003800000 */
[----:B--2---:R-:W2:Y:S01]  /*0810*/  LDS R3, [UR8+0x8] ;  /* 0x00000808ff037984 */ /* 0x004ea20008000800 */
[----:B------:R-:W-:-:S05]  /*0820*/  IMAD.MOV.U32 R4, RZ, RZ, 0x780 ;  /* 0x00000780ff047424 */ /* 0x000fca00078e00ff */
[----:B--2---:R-:W-:-:S05]  /*0830*/  LOP3.LUT R3, R3, 0x300, R4, 0xd8, !PT ;  /* 0x0000030003037812 */ /* 0x004fca00078ed804 */
[----:B------:R4:W-:Y:S02]  /*0840*/  STS [UR8+0x8], R3 ;  /* 0x00000803ff007988 */ /* 0x0009e40008000808 */
.L_x_14:
[----:B------:R-:W-:Y:S05]  /*0850*/  @P3 BRA `(.L_x_16) ;  /* 0x0000000000283947 */ /* 0x000fea0003800000 */
[----:B--2345:R-:W2:Y:S02]  /*0860*/  LDS R3, [UR8+0x8] ;  /* 0x00000808ff037984 */ /* 0x03cea40008000800 */
[----:B--2---:R-:W-:-:S05]  /*0870*/  LOP3.LUT R3, R3, 0x1800, RZ, 0xb8, !PT ;  /* 0x0000180003037812 */ /* 0x004fca00078eb8ff */
[----:B------:R3:W-:Y:S02]  /*0880*/  STS [UR8+0x8], R3 ;  /* 0x00000803ff007988 */ /* 0x0007e40008000808 */
.L_x_15:
[----:B------:R-:W-:Y:S05]  /*0890*/  @P3 BREAK.RELIABLE B0 ;  /* 0x0000000000003942 */ /* 0x000fea0003800100 */
[----:B------:R-:W-:Y:S05]  /*08a0*/  @P3 BRA `(.L_x_17) ;  /* 0x0000000000243947 */ /* 0x000fea0003800000 */
[----:B------:R-:W4:Y:S01]  /*08b0*/  LDS R4, [UR8+0x8] ;  /* 0x00000808ff047984 */ /* 0x000f220008000800 */
[----:B--23--:R-:W-:-:S05]  /*08c0*/  IMAD.MOV.U32 R3, RZ, RZ, 0x6000 ;  /* 0x00006000ff037424 */ /* 0x00cfca00078e00ff */
[----:B----4-:R-:W-:-:S04]  /*08d0*/  LOP3.LUT R3, R4, 0x4000, R3, 0xd8, !PT ;  /* 0x0000400004037812 */ /* 0x010fc800078ed803 */
[----:B------:R-:W-:-:S05]  /*08e0*/  LOP3.LUT R3, R3, 0x400000, RZ, 0xb8, !PT ;  /* 0x0040000003037812 */ /* 0x000fca00078eb8ff */
[----:B------:R2:W-:Y:S02]  /*08f0*/  STS [UR8+0x8], R3 ;  /* 0x00000803ff007988 */ /* 0x0005e40008000808 */
.L_x_16:
[----:B------:R-:W-:Y:S05]  /*0900*/  BSYNC.RELIABLE B0 ;  /* 0x0000000000007941 */ /* 0x000fea0003800100 */
.L_x_13:
[----:B--2345:R-:W2:Y:S02]  /*0910*/  @!P3 LDS R3, [UR8+0x8] ;  /* 0x00000808ff03b984 */ /* 0x03cea40008000800 */
[----:B--2---:R-:W-:-:S05]  /*0920*/  @!P3 LOP3.LUT R3, R3, 0x8000, RZ, 0xb8, !PT ;  /* 0x000080000303b812 */ /* 0x004fca00078eb8ff */
[----:B------:R4:W-:Y:S02]  /*0930*/  @!P3 STS [UR8+0x8], R3 ;  /* 0x00000803ff00b988 */ /* 0x0009e40008000808 */
.L_x_17:
[----:B------:R-:W-:Y:S05]  /*0940*/  BSYNC.RECONVERGENT B1 ;  /* 0x0000000000017941 */ /* 0x000fea0003800200 */
.L_x_12:
[----:B------:R-:W-:Y:S05]  /*0950*/  WARPSYNC.ALL ;  /* 0x0000000000007948 */ /* 0x000fea0003800000 */
[----:B------:R-:W-:Y:S01]  /*0960*/  NOP ;  /* 0x0000000000007918 */ /* 0x000fe20000000000 */
[----:B------:R-:W-:Y:S05]  /*0970*/  @P0 BRA `(.L_x_18) ;  /* 0x0000000000300947 */ /* 0x000fea0003800000 */
[----:B--234-:R-:W2:Y:S01]  /*0980*/  S2R R3, SR_LANEID ;  /* 0x0000000000037919 */ /* 0x01cea20000000000 */
[----:B------:R-:W-:Y:S05]  /*0990*/  WARPSYNC.ALL ;  /* 0x0000000000007948 */ /* 0x000fea0003800000 */
[----:B------:R-:W-:Y:S01]  /*09a0*/  NOP ;  /* 0x0000000000007918 */ /* 0x000fe20000000000 */
[----:B--2---:R-:W-:-:S05]  /*09b0*/  IMAD.SHL.U32 R3, R3, 0x4, RZ ;  /* 0x0000000403037824 */ /* 0x004fca00078e00ff */
[----:B------:R-:W2:Y:S01]  /*09c0*/  LDS R7, [R3+UR8] ;  /* 0x0000000803077984 */ /* 0x000ea20008000800 */
[----:B------:R-:W-:-:S05]  /*09d0*/  IADD3 R4, P1, PT, R3, UR24, RZ ;  /* 0x0000001803047c10 */ /* 0x000fca000ff3e0ff */
[----:B------:R-:W-:-:S05]  /*09e0*/  IMAD.X R5, RZ, RZ, UR25, P1 ;  /* 0x00000019ff057e24 */ /* 0x000fca00088e06ff */
[----:B--2---:R5:W2:Y:S01]  /*09f0*/  ATOMG.E.EXCH.STRONG.GPU PT, RZ, [R4], R7 ;  /* 0x0000000704ff73a8 */ /* 0x004aa200041ee100 */
[----:B------:R-:W-:-:S04]  /*0a00*/  DEPBAR {5,4,3,2,1,0} ;  /* 0x0000003f0000791a */ /* 0x000fc80000000000 */
[----:B------:R-:W3:Y:S02]  /*0a10*/  CCTL.E.C.LDCU.IV.DEEP [UR24] ;  /* 0x0000000018007540 */ /* 0x000ee40009c08000 */
[----:B---3--:R5:W-:Y:S01]  /*0a20*/  UTMACCTL.IV [UR24] ;  /* 0x00000000180079b9 */ /* 0x008be20008000000 */
[----:B------:R-:W-:Y:S01]  /*0a30*/  NOP ;  /* 0x0000000000007918 */ /* 0x000fe20000000000 */
.L_x_18:
[----:B------:R-:W-:Y:S05]  /*0a40*/  @P0 BRA `(.L_x_19) ;  /* 0x00000000000c0947 */ /* 0x000fea0003800000 */
[----:B------:R0:W-:Y:S01]  /*0a50*/  UTMACMDFLUSH ;  /* 0x00000000000079b7 */ /* 0x0001e20000000000 */
[----:B------:R-:W-:Y:S05]  /*0a60*/  @P0 BRA `(.L_x_19) ;  /* 0x0000000000040947 */ /* 0x000fea0003800000 */
[----:B------:R-:W-:-:S04]  /*0a70*/  DEPBAR.LE SB0, 0x0 ;  /* 0x000080000000791a */ /* 0x000fc80000000000 */
.L_x_19:
[----:B------:R-:W-:Y:S05]  /*0a80*/  WARPSYNC.ALL ;  /* 0x0000000000007948 */ /* 0x000fea0003800000 */
[----:B------:R-:W-:Y:S01]  /*0a90*/  NOP ;  /* 0x0000000000007918 */ /* 0x000fe20000000000 */
[----:B--2---:R-:W-:Y:S06]  /*0aa0*/  BAR.SYNC.DEFER_BLOCKING 0x0 ;  /* 0x0000000000007b1d */ /* 0x004fec0000010000 */
[----:B------:R-:W-:Y:S02]  /*0ab0*/  BSSY.RECONVERGENT B1, `(.L_x_20) ;  /* 0x000000b000017945 */ /* 0x000fe40003800200 */
[----:B------:R-:W-:Y:S06]  /*0ac0*/  BAR.SYNC.DEFER_BLOCKING 0x0 ;  /* 0x0000000000007b1d */ /* 0x000fec0000010000 */
[----:B------:R2:W-:Y:S01]  /*0ad0*/  @!P0 STS [R10], RZ ;  /* 0x000000ff0a008388 */ /* 0x0005e20000000800 */
[----:B------:R-:W-:Y:S01]  /*0ae0*/  NOP ;  /* 0x0000000000007918 */ /* 0x000fe20000000000 */
[----:B------:R-:W-:Y:S05]  /*0af0*/  @P3 BRA `(.L_x_21) ;  /* 0x0000000000183947 */ /* 0x000fea0003800000 */
[----:B---34-:R-:W3:Y:S01]  /*0b00*/  LDS R3, [UR8+0x8] ;  /* 0x00000808ff037984 */ /* 0x018ee20008000800 */
[----:B------:R-:W4:Y:S01]  /*0b10*/  LDC.64 R12, c[0x0][0x388] ;  /* 0x0000e200ff0c7b82 */ /* 0x000f220000000a00 */
[----:B-----5:R-:W-:Y:S02]  /*0b20*/  IMAD.MOV.U32 R4, RZ, RZ, 0x70 ;  /* 0x00000070ff047424 */ /* 0x020fe400078e00ff */
[----:B----4-:R4:W-:Y:S03]  /*0b30*/  STS.64 [UR8], R12 ;  /* 0x0000000cff007988 */ /* 0x0109e60008000a08 */
[----:B---3--:R-:W-:-:S05]  /*0b40*/  LOP3.LUT R3, R3, 0x10, R4, 0xd8, !PT ;  /* 0x0000001003037812 */ /* 0x008fca00078ed804 */
[----:B------:R4:W-:Y:S02]  /*0b50*/  STS [UR8+0x8], R3 ;  /* 0x00000803ff007988 */ /* 0x0009e40008000808 */
.L_x_21:
[----:B-----5:R-:W-:Y:S05]  /*0b60*/  BSYNC.RECONVERGENT B1 ;  /* 0x0000000000017941 */ /* 0x020fea0003800200 */
.L_x_20:
[----:B------:R-:W-:Y:S04]  /*0b70*/  BSSY.RECONVERGENT B2, `(.L_x_22) ;  /* 0x000000f000027945 */ /* 0x000fe80003800200 */
[----:B------:R-:W-:Y:S04]  /*0b80*/  BSSY.RELIABLE B1, `(.L_x_23) ;  /* 0x000000c000017945 */ /* 0x000fe80003800100 */
[----:B------:R-:W-:Y:S05]  /*0b90*/  @P3 BRA `(.L_x_24) ;  /* 0x0000000000283947 */ /* 0x000fea0003800000 */
[----:B---34-:R-:W3:Y:S01]  /*0ba0*/  LDS R3, [UR8+0x34] ;  /* 0x00003408ff037984 */ /* 0x018ee20008000800 */
[----:B------:R-:W-:Y:S01]  /*0bb0*/  IMAD.MOV.U32 R4, RZ, RZ, 0x1f000000 ;  /* 0x1f000000ff047424 */ /* 0x000fe200078e00ff */
[----:B------:R-:W-:Y:S05]  /*0bc0*/  @P3 BREAK.RELIABLE B1 ;  /* 0x0000000000013942 */ /* 0x000fea0003800100 */
[----:B---3--:R-:W-:-:S05]  /*0bd0*/  LOP3.LUT R3, R3, 0xff000000, R4, 0xb8, !PT ;  /* 0xff00000003037812 */ /* 0x008fca00078eb804 */
[----:B------:R3:W-:Y:S01]  /*0be0*/  STS [UR8+0x34], R3 ;  /* 0x00003403ff007988 */ /* 0x0007e20008000808 */
[----:B------:R-:W-:Y:S05]  /*0bf0*/  @P3 BRA `(.L_x_25) ;  /* 0x0000000000183947 */ /* 0x000fea0003800000 */
[----:B---3--:R-:W3:Y:S01]  /*0c00*/  LDS R3, [UR8+0x38] ;  /* 0x00003808ff037984 */ /* 0x008ee20008000800 */
[----:B------:R-:W-:-:S05]  /*0c10*/  IMAD.MOV.U32 R4, RZ, RZ, 0x3f ;  /* 0x0000003fff047424 */ /* 0x000fca00078e00ff */
[----:B---3--:R-:W-:-:S05]  /*0c20*/  LOP3.LUT R3, R3, 0xff, R4, 0xb8, !PT ;  /* 0x000000ff03037812 */ /* 0x008fca00078eb804 */
[----:B------:R5:W-:Y:S02]  /*0c30*/  STS [UR8+0x38], R3 ;  /* 0x00003803ff007988 */ /* 0x000be40008000808 */
.L_x_24:
[----:B------:R-:W-:Y:S05]  /*0c40*/  BSYNC.RELIABLE B1 ;  /* 0x0000000000017941 */ /* 0x000fea0003800100 */
.L_x_23:
[----:B------:R2:W-:Y:S02]  /*0c50*/  @!P3 STS [UR8+0x20], R9 ;  /* 0x00002009ff00b988 */ /* 0x0005e40008000808 */
.L_x_25:
[----:B------:R-:W-:Y:S05]  /*0c60*/  BSYNC.RECONVERGENT B2 ;  /* 0x0000000000027941 */ /* 0x000fea0003800200 */
.L_x_22:
[----:B------:R-:W-:Y:S05]  /*0c70*/  WARPSYNC.ALL ;  /* 0x0000000000007948 */ /* 0x000fea0003800000 */
[----:B------:R-:W-:Y:S01]  /*0c80*/  NOP ;  /* 0x0000000000007918 */ /* 0x000fe20000000000 */
[----:B---345:R-:W3:Y:S01]  /*0c90*/  LDC R3, c[0x0][0x39c] ;  /* 0x0000e700ff037b82 */ /* 0x038ee20000000800 */
[----:B------:R-:W-:Y:S01]  /*0ca0*/  BSSY.RECONVERGENT B2, `(.L_x_26) ;  /* 0x0000010000027945 */ /* 0x000fe20003800200 */
[----:B---3--:R-:W-:-:S05]  /*0cb0*/  VIADD R3, R3, 0xffffffff ;  /* 0xffffffff03037836 */ /* 0x008fca0000000000 */
[----:B------:R3:W-:Y:S01]  /*0cc0*/  @!P3 STS [UR8+0x24], R3 ;  /* 0x00002403ff00b988 */ /* 0x0007e20008000808 */
[----:B------:R-:W-:Y:S05]  /*0cd0*/  @P3 BRA `(.L_x_27) ;  /* 0x0000000000303947 */ /* 0x000fea0003800000 */
[----:B------:R-:W4:Y:S01]  /*0ce0*/  LDS R5, [UR8+0x34] ;  /* 0x00003408ff057984 */ /* 0x000f220008000800 */
[----:B------:R-:W5:Y:S03]  /*0cf0*/  LDC.64 R12, c[0x0][0x3b0] ;  /* 0x0000ec00ff0c7b82 */ /* 0x000f660000000a00 */
[----:B------:R-:W2:Y:S01]  /*0d00*/  LDS R4, [UR8+0x1c] ;  /* 0x00001c08ff047984 */ /* 0x000ea20008000800 */
[C---:B-----5:R-:W-:Y:S01]  /*0d10*/  SHF.L.U64.HI R8, R12.reuse, 0x1, R13 ;  /* 0x000000010c087819 */ /* 0x060fe2000001020d */
[----:B------:R-:W-:-:S03]  /*0d20*/  IMAD.SHL.U32 R7, R12, 0x2, RZ ;  /* 0x000000020c077824 */ /* 0x000fc600078e00ff */
[--C-:B--2---:R-:W-:Y:S02]  /*0d30*/  SHF.R.U32.HI R9, RZ, 0x4, R8.reuse ;  /* 0x00000004ff097819 */ /* 0x104fe40000011608 */
[----:B------:R-:W-:-:S05]  /*0d40*/  SHF.R.U64 R7, R7, 0x4, R8 ;  /* 0x0000000407077819 */ /* 0x000fca0000001208 */
[----:B------:R5:W-:Y:S01]  /*0d50*/  STS [UR8+0xc], R7 ;  /* 0x00000c07ff007988 */ /* 0x000be20008000808 */
[----:B----4-:R-:W-:Y:S02]  /*0d60*/  LOP3.LUT R5, R5, 0x7, RZ, 0xb8, !PT ;  /* 0x0000000705057812 */ /* 0x010fe400078eb8ff */
[----:B------:R-:W-:-:S03]  /*0d70*/  LOP3.LUT R4, R4, 0xf, R9, 0xb8, !PT ;  /* 0x0000000f04047812 */ /* 0x000fc600078eb809 */
[----:B------:R5:W-:Y:S04]  /*0d80*/  STS [UR8+0x34], R5 ;  /* 0x00003405ff007988 */ /* 0x000be80008000808 */
[----:B------:R5:W-:Y:S02]  /*0d90*/  STS [UR8+0x1c], R4 ;  /* 0x00001c04ff007988 */ /* 0x000be40008000808 */
.L_x_27:
[----:B------:R-:W-:Y:S05]  /*0da0*/  BSYNC.RECONVERGENT B2 ;  /* 0x0000000000027941 */ /* 0x000fea0003800200 */
.L_x_26:
[----:B------:R-:W-:Y:S04]  /*0db0*/  BSSY.RECONVERGENT B3, `(.L_x_28) ;  /* 0x000001a000037945 */ /* 0x000fe80003800200 */
[----:B------:R-:W-:Y:S04]  /*0dc0*/  BSSY.RELIABLE B2, `(.L_x_29) ;  /* 0x0000015000027945 */ /* 0x000fe80003800100 */
[----:B------:R-:W-:Y:S05]  /*0dd0*/  @P3 BRA `(.L_x_30) ;  /* 0x0000000000203947 */ /* 0x000fea0003800000 */
[----:B-----5:R-:W4:Y:S02]  /*0de0*/  LDS R4, [UR8+0x34] ;  /* 0x00003408ff047984 */ /* 0x020f240008000800 */
[----:B----4-:R-:W-:-:S05]  /*0df0*/  LOP3.LUT R4, R4, 0x38, RZ, 0xb8, !PT ;  /* 0x0000003804047812 */ /* 0x010fca00078eb8ff */
[----:B------:R4:W-:Y:S01]  /*0e00*/  STS [UR8+0x34], R4 ;  /* 0x00003404ff007988 */ /* 0x0009e20008000808 */
[----:B------:R-:W-:Y:S05]  /*0e10*/  @P3 BRA `(.L_x_31) ;  /* 0x0000000000203947 */ /* 0x000fea0003800000 */
[----:B----4-:R-:W4:Y:S01]  /*0e20*/  LDS R4, [UR8+0x8] ;  /* 0x00000808ff047984 */ /* 0x010f220008000800 */
[----:B------:R-:W-:-:S05]  /*0e30*/  IMAD.MOV.U32 R5, RZ, RZ, 0x780 ;  /* 0x00000780ff057424 */ /* 0x000fca00078e00ff */
[----:B----4-:R-:W-:-:S05]  /*0e40*/  LOP3.LUT R4, R4, 0x300, R5, 0xd8, !PT ;  /* 0x0000030004047812 */ /* 0x010fca00078ed805 */
[----:B------:R4:W-:Y:S02]  /*0e50*/  STS [UR8+0x8], R4 ;  /* 0x00000804ff007988 */ /* 0x0009e40008000808 */
.L_x_30:
[----:B------:R-:W-:Y:S05]  /*0e60*/  @P3 BRA `(.L_x_32) ;  /* 0x0000000000283947 */ /* 0x000fea0003800000 */
[----:B----45:R-:W4:Y:S02]  /*0e70*/  LDS R4, [UR8+0x8] ;  /* 0x00000808ff047984 */ /* 0x030f240008000800 */
[----:B----4-:R-:W-:-:S05]  /*0e80*/  LOP3.LUT R4, R4, 0x1800, RZ, 0xb8, !PT ;  /* 0x0000180004047812 */ /* 0x010fca00078eb8ff */
[----:B------:R5:W-:Y:S02]  /*0e90*/  STS [UR8+0x8], R4 ;  /* 0x00000804ff007988 */ /* 0x000be40008000808 */
.L_x_31:
[----:B------:R-:W-:Y:S05]  /*0ea0*/  @P3 BREAK.RELIABLE B2 ;  /* 0x0000000000023942 */ /* 0x000fea0003800100 */
[----:B------:R-:W-:Y:S05]  /*0eb0*/  @P3 BRA `(.L_x_33) ;  /* 0x0000000000243947 */ /* 0x000fea0003800000 */
[----:B----45:R-:W4:Y:S01]  /*0ec0*/  LDS R4, [UR8+0x8] ;  /* 0x00000808ff047984 */ /* 0x030f220008000800 */
[----:B------:R-:W-:-:S05]  /*0ed0*/  IMAD.MOV.U32 R5, RZ, RZ, 0x6000 ;  /* 0x00006000ff057424 */ /* 0x000fca00078e00ff */
[----:B----4-:R-:W-:-:S04]  /*0ee0*/  LOP3.LUT R4, R4, 0x4000, R5, 0xd8, !PT ;  /* 0x0000400004047812 */ /* 0x010fc800078ed805 */
[----:B------:R-:W-:-:S05]  /*0ef0*/  LOP3.LUT R4, R4, 0x400000, RZ, 0xb8, !PT ;  /* 0x0040000004047812 */ /* 0x000fca00078eb8ff */
[----:B------:R4:W-:Y:S02]  /*0f00*/  STS [UR8+0x8], R4 ;  /* 0x00000804ff007988 */ /* 0x0009e40008000808 */
.L_x_32:
[----:B------:R-:W-:Y:S05]  /*0f10*/  BSYNC.RELIABLE B2 ;  /* 0x0000000000027941 */ /* 0x000fea0003800100 */
.L_x_29:
[----:B----45:R-:W4:Y:S02]  /*0f20*/  @!P3 LDS R4, [UR8+0x8] ;  /* 0x00000808ff04b984 */ /* 0x030f240008000800 */
[----:B----4-:R-:W-:-:S05]  /*0f30*/  @!P3 LOP3.LUT R4, R4, 0x8000, RZ, 0xb8, !PT ;  /* 0x000080000404b812 */ /* 0x010fca00078eb8ff */
[----:B------:R4:W-:Y:S02]  /*0f40*/  @!P3 STS [UR8+0x8], R4 ;  /* 0x00000804ff00b988 */ /* 0x0009e40008000808 */
.L_x_33:
[----:B------:R-:W-:Y:S05]  /*0f50*/  BSYNC.RECONVERGENT B3 ;  /* 0x0000000000037941 */ /* 0x000fea0003800200 */
.L_x_28:
[----:B------:R-:W-:Y:S05]  /*0f60*/  WARPSYNC.ALL ;  /* 0x0000000000007948 */ /* 0x000fea0003800000 */
[----:B------:R-:W-:Y:S01]  /*0f70*/  NOP ;  /* 0x0000000000007918 */ /* 0x000fe20000000000 */
[----:B------:R-:W-:-:S04]  /*0f80*/  UIADD3 UR5, UPT, UPT, UR4, 0x80, URZ ;  /* 0x0000008004057890 */ /* 0x000fc8000fffe0ff */
[----:B------:R-:W-:-:S04]  /*0f90*/  UIADD3 UR26, UP0, UPT, UR5, UR20, URZ ;  /* 0x00000014051a7290 */ /* 0x000fc8000ff1e0ff */
[----:B------:R-:W-:Y:S01]  /*0fa0*/  ULEA.HI.X.SX32 UR27, UR5, UR21, 0x1, UP0 ;  /* 0x00000015051b7291 */ /* 0x000fe200080f0eff */
[----:B------:R-:W-:Y:S11]  /*0fb0*/  @P0 BRA `(.L_x_34) ;  /* 0x0000000000300947 */ /* 0x000ff60003800000 */
[----:B----45:R-:W4:Y:S01]  /*0fc0*/  S2R R4, SR_LANEID ;  /* 0x0000000000047919 */ /* 0x030f220000000000 */
[----:B------:R-:W-:Y:S05]  /*0fd0*/  WARPSYNC.ALL ;  /* 0x0000000000007948 */ /* 0x000fea0003800000 */
[----:B------:R-:W-:Y:S01]  /*0fe0*/  NOP ;  /* 0x0000000000007918 */ /* 0x000fe20000000000 */
[----:B----4-:R-:W-:-:S05]  /*0ff0*/  IMAD.SHL.U32 R8, R4, 0x4, RZ ;  /* 0x0000000404087824 */ /* 0x010fca00078e00ff */
[----:B------:R-:W4:Y:S01]  /*1000*/  LDS R7, [R8+UR8] ;  /* 0x0000000808077984 */ /* 0x000f220008000800 */
[----:B------:R-:W-:-:S05]  /*1010*/  IADD3 R4, P1, PT, R8, UR26, RZ ;  /* 0x0000001a08047c10 */ /* 0x000fca000ff3e0ff */
[----:B------:R-:W-:-:S05]  /*1020*/  IMAD.X R5, RZ, RZ, UR27, P1 ;  /* 0x0000001bff057e24 */ /* 0x000fca00088e06ff */
[----:B----4-:R4:W5:Y:S01]  /*1030*/  ATOMG.E.EXCH.STRONG.GPU PT, RZ, [R4], R7 ;  /* 0x0000000704ff73a8 */ /* 0x01096200041ee100 */
[----:B------:R-:W-:-:S04]  /*1040*/  DEPBAR {5,4,3,2,1,0} ;  /* 0x0000003f0000791a */ /* 0x000fc80000000000 */
[----:B------:R-:W2:Y:S02]  /*1050*/  CCTL.E.C.LDCU.IV.DEEP [UR26] ;  /* 0x000000001a007540 */ /* 0x000ea40009c08000 */
[----:B--2---:R4:W-:Y:S01]  /*1060*/  UTMACCTL.IV [UR26] ;  /* 0x000000001a0079b9 */ /* 0x0049e20008000000 */
[----:B------:R-:W-:Y:S01]  /*1070*/  NOP ;  /* 0x0000000000007918 */ /* 0x000fe20000000000 */
.L_x_34:
[----:B------:R-:W-:Y:S05]  /*1080*/  @P0 BRA `(.L_x_35) ;  /* 0x00000000000c0947 */ /* 0x000fea0003800000 */
[----:B------:R0:W-:Y:S01]  /*1090*/  UTMACMDFLUSH ;  /* 0x00000000000079b7 */ /* 0x0001e20000000000 */
[----:B------:R-:W-:Y:S05]  /*10a0*/  @P0 BRA `(.L_x_35) ;  /* 0x0000000000040947 */ /* 0x000fea0003800000 */
[----:B------:R-:W-:-:S04]  /*10b0*/  DEPBAR.LE SB0, 0x0 ;  /* 0x000080000000791a */ /* 0x000fc80000000000 */
.L_x_35:
[----:B------:R-:W-:Y:S05]  /*10c0*/  WARPSYNC.ALL ;  /* 0x0000000000007948 */ /* 0x000fea0003800000 */
[----:B------:R-:W-:Y:S01]  /*10d0*/  NOP ;  /* 0x0000000000007918 */ /* 0x000fe20000000000 */
[----:B-----5:R-:W-:Y:S06]  /*10e0*/  BAR.SYNC.DEFER_BLOCKING 0x0 ;  /* 0x0000000000007b1d */ /* 0x020fec0000010000 */
[----:B------:R-:W-:Y:S02]  /*10f0*/  BSSY.RECONVERGENT B3, `(.L_x_36) ;  /* 0x000000b000037945 */ /* 0x000fe40003800200 */
[----:B------:R-:W-:Y:S06]  /*1100*/  BAR.SYNC.DEFER_BLOCKING 0x0 ;  /* 0x0000000000007b1d */ /* 0x000fec0000010000 */
[----:B------:R5:W-:Y:S01]  /*1110*/  @!P0 STS [R10], RZ ;  /* 0x000000ff0a008388 */ /* 0x000be20000000800 */
[----:B------:R-:W-:Y:S01]  /*1120*/  NOP ;  /* 0x0000000000007918 */ /* 0x000fe20000000000 */
[----:B------:R-:W-:Y:S05]  /*1130*/  @P3 BRA `(.L_x_37) ;  /* 0x0000000000183947 */ /* 0x000fea0003800000 */
[----:B----4-:R-:W4:Y:S01]  /*1140*/  LDS R4, [UR8+0x8] ;  /* 0x00000808ff047984 */ /* 0x010f220008000800 */
[----:B--2---:R-:W2:Y:S01]  /*1150*/  LDC.64 R8, c[0x0][0x390] ;  /* 0x0000e400ff087b82 */ /* 0x004ea20000000a00 */
[----:B------:R-:W-:Y:S02]  /*1160*/  IMAD.MOV.U32 R5, RZ, RZ, 0x70 ;  /* 0x00000070ff057424 */ /* 0x000fe400078e00ff */
[----:B--2---:R2:W-:Y:S03]  /*1170*/  STS.64 [UR8], R8 ;  /* 0x00000008ff007988 */ /* 0x0045e60008000a08 */
[----:B----4-:R-:W-:-:S05]  /*1180*/  LOP3.LUT R4, R4, 0x10, R5, 0xd8, !PT ;  /* 0x0000001004047812 */ /* 0x010fca00078ed805 */
[----:B------:R2:W-:Y:S02]  /*1190*/  STS [UR8+0x8], R4 ;  /* 0x00000804ff007988 */ /* 0x0005e40008000808 */
.L_x_37:
[----:B----4-:R-:W-:Y:S05]  /*11a0*/  BSYNC.RECONVERGENT B3 ;  /* 0x0000000000037941 */ /* 0x010fea0003800200 */
.L_x_36:
[----:B------:R-:W-:Y:S04]  /*11b0*/  BSSY.RECONVERGENT B4, `(.L_x_38) ;  /* 0x0000011000047945 */ /* 0x000fe80003800200 */
[----:B------:R-:W-:Y:S04]  /*11c0*/  BSSY.RELIABLE B3, `(.L_x_39) ;  /* 0x000000e000037945 */ /* 0x000fe80003800100 */
[----:B------:R-:W-:Y:S05]  /*11d0*/  @P3 BRA `(.L_x_40) ;  /* 0x0000000000243947 */ /* 0x000fea0003800000 */
[----:B--2---:R-:W2:Y:S01]  /*11e0*/  LDS R4, [UR8+0x34] ;  /* 0x00003408ff047984 */ /* 0x004ea20008000800 */
[----:B------:R-:W-:-:S05]  /*11f0*/  IMAD.MOV.U32 R5, RZ, RZ, 0x3f000000 ;  /* 0x3f000000ff057424 */ /* 0x000fca00078e00ff */
[----:B--2---:R-:W-:-:S05]  /*1200*/  LOP3.LUT R4, R4, 0xff000000, R5, 0xb8, !PT ;  /* 0xff00000004047812 */ /* 0x004fca00078eb805 */
[----:B------:R2:W-:Y:S01]  /*1210*/  STS [UR8+0x34], R4 ;  /* 0x00003404ff007988 */ /* 0x0005e20008000808 */
[----:B------:R-:W-:Y:S05]  /*1220*/  @P3 BRA `(.L_x_41) ;  /* 0x00000000001c3947 */ /* 0x000fea0003800000 */
[----:B--2---:R-:W2:Y:S01]  /*1230*/  LDS R4, [UR8+0x38] ;  /* 0x00003808ff047984 */ /* 0x004ea20008000800 */
[----:B------:R-:W-:-:S05]  /*1240*/  IMAD.MOV.U32 R5, RZ, RZ, 0x3f ;  /* 0x0000003fff057424 */ /* 0x000fca00078e00ff */
[----:B--2---:R-:W-:-:S05]  /*1250*/  LOP3.LUT R4, R4, 0xff, R5, 0xb8, !PT ;  /* 0x000000ff04047812 */ /* 0x004fca00078eb805 */
[----:B------:R4:W-:Y:S02]  /*1260*/  STS [UR8+0x38], R4 ;  /* 0x00003804ff007988 */ /* 0x0009e40008000808 */
.L_x_40:
[----:B------:R-:W-:Y:S05]  /*1270*/  @P3 BREAK.RELIABLE B3 ;  /* 0x0000000000033942 */ /* 0x000fea0003800100 */
[----:B------:R-:W-:Y:S05]  /*1280*/  @P3 BRA `(.L_x_42) ;  /* 0x00000000000c3947 */ /* 0x000fea0003800000 */
[----:B------:R2:W-:Y:S02]  /*1290*/  STS [UR8+0x20], R3 ;  /* 0x00002003ff007988 */ /* 0x0005e40008000808 */
.L_x_41:
[----:B------:R-:W-:Y:S05]  /*12a0*/  BSYNC.RELIABLE B3 ;  /* 0x0000000000037941 */ /* 0x000fea0003800100 */
.L_x_39:
[----:B------:R2:W-:Y:S02]  /*12b0*/  @!P3 STS [UR8+0x24], R2 ;  /* 0x00002402ff00b988 */ /* 0x0005e40008000808 */
.L_x_42:
[----:B------:R-:W-:Y:S05]  /*12c0*/  BSYNC.RECONVERGENT B4 ;  /* 0x0000000000047941 */ /* 0x000fea0003800200 */
.L_x_38:
[----:B------:R-:W-:Y:S05]  /*12d0*/  WARPSYNC.ALL ;  /* 0x0000000000007948 */ /* 0x000fea0003800000 */
[----:B------:R-:W-:Y:S01]  /*12e0*/  NOP ;  /* 0x0000000000007918 */ /* 0x000fe20000000000 */
[----:B------:R-:W-:Y:S04]  /*12f0*/  BSSY.RECONVERGENT B4, `(.L_x_43) ;  /* 0x000000e000047945 */ /* 0x000fe80003800200 */
[----:B------:R-:W-:Y:S05]  /*1300*/  @P3 BRA `(.L_x_44) ;  /* 0x0000000000303947 */ /* 0x000fea0003800000 */
[----:B--23--:R-:W2:Y:S01]  /*1310*/  LDS R3, [UR8+0x34] ;  /* 0x00003408ff037984 */ /* 0x00cea20008000800 */
[----:B----4-:R-:W3:Y:S03]  /*1320*/  LDC.64 R4, c[0x0][0x3b8] ;  /* 0x0000ee00ff047b82 */ /* 0x010ee60000000a00 */
        /* <DEDUP_REMOVED lines=10> */
.L_x_44:
[----:B------:R-:W-:Y:S05]  /*13d0*/  BSYNC.RECONVERGENT B4 ;  /* 0x0000000000047941 */ /* 0x000fea0003800200 */
.L_x_43:
[----:B------:R-:W-:Y:S04]  /*13e0*/  BSSY.RECONVERGENT B5, `(.L_x_45) ;  /* 0x000001a000057945 */ /* 0x000fe80003800200 */
[----:B------:R-:W-:Y:S04]  /*13f0*/  BSSY.RELIABLE B4, `(.L_x_46) ;  /* 0x0000015000047945 */ /* 0x000fe80003800100 */
[----:B------:R-:W-:Y:S05]  /*1400*/  @P3 BRA `(.L_x_47) ;  /* 0x0000000000203947 */ /* 0x000fea0003800000 */
[----:B--23--:R-:W2:Y:S02]  /*1410*/  LDS R2, [UR8+0x34] ;  /* 0x00003408ff027984 */ /* 0x00cea40008000800 */
[----:B--2---:R-:W-:-:S05]  /*1420*/  LOP3.LUT R2, R2, 0x38, RZ, 0xb8, !PT ;  /* 0x0000003802027812 */ /* 0x004fca00078eb8ff */
[----:B------:R2:W-:Y:S01]  /*1430*/  STS [UR8+0x34], R2 ;  /* 0x00003402ff007988 */ /* 0x0005e20008000808 */
[----:B------:R-:W-:Y:S05]  /*1440*/  @P3 BRA `(.L_x_48) ;  /* 0x0000000000203947 */ /* 0x000fea0003800000 */
[----:B--2---:R-:W2:Y:S01]  /*1450*/  LDS R2, [UR8+0x8] ;  /* 0x00000808ff027984 */ /* 0x004ea20008000800 */
[----:B------:R-:W-:-:S05]  /*1460*/  IMAD.MOV.U32 R3, RZ, RZ, 0x780 ;  /* 0x00000780ff037424 */ /* 0x000fca00078e00ff */
[----:B--2---:R-:W-:-:S05]  /*1470*/  LOP3.LUT R2, R2, 0x300, R3, 0xd8, !PT ;  /* 0x0000030002027812 */ /* 0x004fca00078ed803 */
[----:B------:R2:W-:Y:S02]  /*1480*/  STS [UR8+0x8], R2 ;  /* 0x00000802ff007988 */ /* 0x0005e40008000808 */
.L_x_47:
[----:B------:R-:W-:Y:S05]  /*1490*/  @P3 BRA `(.L_x_49) ;  /* 0x0000000000283947 */ /* 0x000fea0003800000 */
[----:B--23--:R-:W2:Y:S02]  /*14a0*/  LDS R2, [UR8+0x8] ;  /* 0x00000808ff027984 */ /* 0x00cea40008000800 */
[----:B--2---:R-:W-:-:S05]  /*14b0*/  LOP3.LUT R2, R2, 0x1800, RZ, 0xb8, !PT ;  /* 0x0000180002027812 */ /* 0x004fca00078eb8ff */
[----:B------:R3:W-:Y:S02]  /*14c0*/  STS [UR8+0x8], R2 ;  /* 0x00000802ff007988 */ /* 0x0007e40008000808 */
.L_x_48:
[----:B------:R-:W-:Y:S05]  /*14d0*/  @P3 BREAK.RELIABLE B4 ;  /* 0x0000000000043942 */ /* 0x000fea0003800100 */
[----:B------:R-:W-:Y:S05]  /*14e0*/  @P3 BRA `(.L_x_50) ;  /* 0x0000000000243947 */ /* 0x000fea0003800000 */
[----:B--23--:R-:W2:Y:S01]  /*14f0*/  LDS R2, [UR8+0x8] ;  /* 0x00000808ff027984 */ /* 0x00cea20008000800 */
[----:B------:R-:W-:-:S05]  /*1500*/  IMAD.MOV.U32 R3, RZ, RZ, 0x6000 ;  /* 0x00006000ff037424 */ /* 0x000fca00078e00ff */
[----:B--2---:R-:W-:-:S04]  /*1510*/  LOP3.LUT R2, R2, 0x6000, R3, 0xd8, !PT ;  /* 0x0000600002027812 */ /* 0x004fc800078ed803 */
[----:B------:R-:W-:-:S05]  /*1520*/  LOP3.LUT R2, R2, 0x400000, RZ, 0xb8, !PT ;  /* 0x0040000002027812 */ /* 0x000fca00078eb8ff */
[----:B------:R2:W-:Y:S02]  /*1530*/  STS [UR8+0x8], R2 ;  /* 0x00000802ff007988 */ /* 0x0005e40008000808 */
.L_x_49:
[----:B------:R-:W-:Y:S05]  /*1540*/  BSYNC.RELIABLE B4 ;  /* 0x0000000000047941 */ /* 0x000fea0003800100 */
.L_x_46:
[----:B--23--:R-:W2:Y:S02]  /*1550*/  @!P3 LDS R2, [UR8+0x8] ;  /* 0x00000808ff02b984 */ /* 0x00cea40008000800 */
[----:B--2---:R-:W-:-:S05]  /*1560*/  @!P3 LOP3.LUT R2, R2, 0x8000, RZ, 0xb8, !PT ;  /* 0x000080000202b812 */ /* 0x004fca00078eb8ff */
[----:B------:R2:W-:Y:S02]  /*1570*/  @!P3 STS [UR8+0x8], R2 ;  /* 0x00000802ff00b988 */ /* 0x0005e40008000808 */
.L_x_50:
[----:B------:R-:W-:Y:S05]  /*1580*/  BSYNC.RECONVERGENT B5 ;  /* 0x0000000000057941 */ /* 0x000fea0003800200 */
.L_x_45:
[----:B------:R-:W-:Y:S05]  /*1590*/  WARPSYNC.ALL ;  /* 0x0000000000007948 */ /* 0x000fea0003800000 */
[----:B------:R-:W-:Y:S01]  /*15a0*/  NOP ;  /* 0x0000000000007918 */ /* 0x000fe20000000000 */
[----:B------:R-:W-:-:S04]  /*15b0*/  UIADD3 UR4, UPT, UPT, UR4, 0x100, URZ ;  /* 0x0000010004047890 */ /* 0x000fc8000fffe0ff */
[----:B------:R-:W-:-:S04]  /*15c0*/  UIADD3 UR20, UP0, UPT, UR4, UR20, URZ ;  /* 0x0000001404147290 */ /* 0x000fc8000ff1e0ff */
[----:B------:R-:W-:Y:S01]  /*15d0*/  ULEA.HI.X.SX32 UR21, UR4, UR21, 0x1, UP0 ;  /* 0x0000001504157291 */ /* 0x000fe200080f0eff */
[----:B------:R-:W-:Y:S11]  /*15e0*/  @P0 BRA `(.L_x_51) ;  /* 0x0000000000300947 */ /* 0x000ff60003800000 */
[----:B--23--:R-:W2:Y:S01]  /*15f0*/  S2R R2, SR_LANEID ;  /* 0x0000000000027919 */ /* 0x00cea20000000000 */
[----:B------:R-:W-:Y:S05]  /*1600*/  WARPSYNC.ALL ;  /* 0x0000000000007948 */ /* 0x000fea0003800000 */
[----:B------:R-:W-:Y:S01]  /*1610*/  NOP ;  /* 0x0000000000007918 */ /* 0x000fe20000000000 */
[----:B--2-4-:R-:W-:-:S05]  /*1620*/  IMAD.SHL.U32 R4, R2, 0x4, RZ ;  /* 0x0000000402047824 */ /* 0x014fca00078e00ff */
[----:B------:R-:W2:Y:S01]  /*1630*/  LDS R5, [R4+UR8] ;  /* 0x0000000804057984 */ /* 0x000ea20008000800 */
[----:B------:R-:W-:-:S05]  /*1640*/  IADD3 R2, P1, PT, R4, UR20, RZ ;  /* 0x0000001404027c10 */ /* 0x000fca000ff3e0ff */
[----:B------:R-:W-:-:S05]  /*1650*/  IMAD.X R3, RZ, RZ, UR21, P1 ;  /* 0x00000015ff037e24 */ /* 0x000fca00088e06ff */
[----:B--2---:R2:W3:Y:S01]  /*1660*/  ATOMG.E.EXCH.STRONG.GPU PT, RZ, [R2], R5 ;  /* 0x0000000502ff73a8 */ /* 0x0044e200041ee100 */
[----:B------:R-:W-:-:S04]  /*1670*/  DEPBAR {5,4,3,2,1,0} ;  /* 0x0000003f0000791a */ /* 0x000fc80000000000 */
[----:B------:R-:W4:Y:S02]  /*1680*/  CCTL.E.C.LDCU.IV.DEEP [UR20] ;  /* 0x0000000014007540 */ /* 0x000f240009c08000 */
[----:B----4-:R2:W-:Y:S01]  /*1690*/  UTMACCTL.IV [UR20] ;  /* 0x00000000140079b9 */ /* 0x0105e20008000000 */
[----:B------:R-:W-:Y:S01]  /*16a0*/  NOP ;  /* 0x0000000000007918 */ /* 0x000fe20000000000 */
.L_x_51:
[----:B------:R-:W-:Y:S05]  /*16b0*/  @P0 BRA `(.L_x_52) ;  /* 0x00000000000c0947 */ /* 0x000fea0003800000 */
[----:B------:R0:W-:Y:S01]  /*16c0*/  UTMACMDFLUSH ;  /* 0x00000000000079b7 */ /* 0x0001e20000000000 */
[----:B------:R-:W-:Y:S05]  /*16d0*/  @P0 BRA `(.L_x_52) ;  /* 0x0000000000040947 */ /* 0x000fea0003800000 */
[----:B------:R-:W-:-:S04]  /*16e0*/  DEPBAR.LE SB0, 0x0 ;  /* 0x000080000000791a */ /* 0x000fc80000000000 */
.L_x_52:
[----:B------:R-:W-:Y:S05]  /*16f0*/  WARPSYNC.ALL ;  /* 0x0000000000007948 */ /* 0x000fea0003800000 */
[----:B------:R-:W-:Y:S01]  /*1700*/  NOP ;  /* 0x0000000000007918 */ /* 0x000fe20000000000 */
[----:B---3--:R-:W-:Y:S01]  /*1710*/  BAR.SYNC.DEFER_BLOCKING 0x0 ;  /* 0x0000000000007b1d */ /* 0x008fe20000010000 */
[----:B--2---:R-:W-:Y:S01]  /*1720*/  SHF.R.U32.HI R2, RZ, 0x5, R0 ;  /* 0x00000005ff027819 */ /* 0x004fe20000011600 */
[----:B------:R-:W-:-:S03]  /*1730*/  UIADD3 UR12, UPT, UPT, UR8, 0x8020, URZ ;  /* 0x00008020080c7890 */ /* 0x000fc6000fffe0ff */
[----:B------:R-:W-:Y:S01]  /*1740*/  R2UR UR22, R2 ;  /* 0x00000000021672ca */ /* 0x000fe200000e0000 */
[----:B------:R-:W-:Y:S01]  /*1750*/  VOTEU.ALL UP0, P3 ;  /* 0x0000000000ff7886 */ /* 0x000fe20001800000 */
[----:B------:R-:W-:Y:S01]  /*1760*/  UMOV UR4, 0x1 ;  /* 0x0000000100047882 */ /* 0x000fe20000000000 */
[----:B------:R-:W-:Y:S01]  /*1770*/  VOTEU.ALL UP1, P3 ;  /* 0x0000000000ff7886 */ /* 0x000fe20001820000 */
[----:B------:R-:W-:Y:S02]  /*1780*/  BSSY.RECONVERGENT B5, `(.L_x_53) ;  /* 0x0000018000057945 */ /* 0x000fe40003800200 */
[----:B------:R-:W-:-:S04]  /*1790*/  @!UP0 UIADD3 UR10, UPT, UPT, -UR4, 0x100000, URZ ;  /* 0x00100000040a8890 */ /* 0x000fc8000fffe1ff */
[----:B------:R-:W-:Y:S02]  /*17a0*/  @!UP0 USHF.L.U32 UR11, UR10, 0xb, URZ ;  /* 0x0000000b0a0b8899 */ /* 0x000fe400080006ff */
[----:B------:R-:W-:Y:S02]  /*17b0*/  @!UP0 USHF.L.U32 UR10, UR10, 0x1, URZ ;  /* 0x000000010a0a8899 */ /* 0x000fe400080006ff */
[----:B------:R-:W-:-:S04]  /*17c0*/  @!UP0 UIADD3 UR4, UPT, UPT, -UR4, 0x100000, URZ ;  /* 0x0010000004048890 */ /* 0x000fc8000fffe1ff */
[----:B------:R-:W-:Y:S02]  /*17d0*/  @!UP0 USHF.L.U32 UR5, UR4, 0xb, URZ ;  /* 0x0000000b04058899 */ /* 0x000fe400080006ff */
[----:B------:R-:W-:Y:S01]  /*17e0*/  @!UP0 USHF.L.U32 UR4, UR4, 0x1, URZ ;  /* 0x0000000104048899 */ /* 0x000fe200080006ff */
[----:B------:R-:W-:Y:S01]  /*17f0*/  VOTEU.ALL UP0, P3 ;  /* 0x0000000000ff7886 */ /* 0x000fe20001800000 */
[----:B------:R-:W2:Y:S04]  /*1800*/  FENCE.VIEW.ASYNC.S ;  /* 0x00000000000073c6 */ /* 0x000ea80000000000 */
[----:B--2---:R2:W3:Y:S06]  /*1810*/  @!UP0 SYNCS.EXCH.64 URZ, [UR8+0x8000], UR10 ;  /* 0x0080000a08ff85b2 */ /* 0x0044ec0008000100 */
[----:B------:R2:W3:Y:S02]  /*1820*/  @!UP1 SYNCS.EXCH.64 URZ, [UR8+0x8020], UR4 ;  /* 0x0080200408ff95b2 */ /* 0x0004e40008000100 */
[----:B---3--:R-:W-:Y:S06]  /*1830*/  BAR.SYNC.DEFER_BLOCKING 0x0 ;  /* 0x0000000000007b1d */ /* 0x008fec0000010000 */
[----:B------:R-:W-:Y:S05]  /*1840*/  @P3 BRA `(.L_x_54) ;  /* 0x00000000002c3947 */ /* 0x000fea0003800000 */
[----:B--2---:R-:W-:Y:S02]  /*1850*/  UMOV UR4, 0x1 ;  /* 0x0000000100047882 */ /* 0x004fe40000000000 */
[----:B------:R-:W-:-:S04]  /*1860*/  UIADD3 UR10, UPT, UPT, -UR4, 0x100000, URZ ;  /* 0x00100000040a7890 */ /* 0x000fc8000fffe1ff */
[----:B------:R-:W-:Y:S02]  /*1870*/  USHF.L.U32 UR11, UR10, 0xb, URZ ;  /* 0x0000000b0a0b7899 */ /* 0x000fe400080006ff */
[----:B------:R-:W-:Y:S02]  /*1880*/  USHF.L.U32 UR10, UR10, 0x1, URZ ;  /* 0x000000010a0a7899 */ /* 0x000fe400080006ff */
[----:B------:R-:W-:-:S04]  /*1890*/  UIADD3 UR4, UPT, UPT, -UR4, 0x100000, URZ ;  /* 0x0010000004047890 */ /* 0x000fc8000fffe1ff */
[----:B------:R-:W-:Y:S02]  /*18a0*/  USHF.L.U32 UR5, UR4, 0xb, URZ ;  /* 0x0000000b04057899 */ /* 0x000fe400080006ff */
[----:B------:R-:W-:Y:S01]  /*18b0*/  USHF.L.U32 UR4, UR4, 0x1, URZ ;  /* 0x0000000104047899 */ /* 0x000fe200080006ff */
[----:B------:R-:W2:Y:S03]  /*18c0*/  FENCE.VIEW.ASYNC.S ;  /* 0x00000000000073c6 */ /* 0x000ea60000000000 */
[----:B--2---:R3:W2:Y:S08]  /*18d0*/  SYNCS.EXCH.64 URZ, [UR8+0x8008], UR10 ;  /* 0x0080080a08ff75b2 */ /* 0x0046b00008000100 */
[----:B------:R3:W4:Y:S02]  /*18e0*/  SYNCS.EXCH.64 URZ, [UR8+0x8028], UR4 ;  /* 0x0080280408ff75b2 */ /* 0x0007240008000100 */
[----:B---3--:R-:W-:Y:S01]  /*18f0*/  NOP ;  /* 0x0000000000007918 */ /* 0x008fe20000000000 */
.L_x_54:
[----:B--2---:R-:W-:Y:S05]  /*1900*/  BSYNC.RECONVERGENT B5 ;  /* 0x0000000000057941 */ /* 0x004fea0003800200 */
.L_x_53:
[----:B----4-:R-:W-:Y:S06]  /*1910*/  BAR.SYNC.DEFER_BLOCKING 0x0 ;  /* 0x0000000000007b1d */ /* 0x010fec0000010000 */
[----:B------:R-:W-:Y:S04]  /*1920*/  BSSY.RECONVERGENT B5, `(.L_x_55) ;  /* 0x000000d000057945 */ /* 0x000fe80003800200 */
[----:B------:R-:W-:Y:S05]  /*1930*/  @P3 BRA `(.L_x_56) ;  /* 0x00000000002c3947 */ /* 0x000fea0003800000 */
[----:B------:R-:W-:Y:S02]  /*1940*/  UMOV UR4, 0x1 ;  /* 0x0000000100047882 */ /* 0x000fe40000000000 */
[----:B------:R-:W-:-:S04]  /*1950*/  UIADD3 UR10, UPT, UPT, -UR4, 0x100000, URZ ;  /* 0x00100000040a7890 */ /* 0x000fc8000fffe1ff */
[----:B------:R-:W-:Y:S02]  /*1960*/  USHF.L.U32 UR11, UR10, 0xb, URZ ;  /* 0x0000000b0a0b7899 */ /* 0x000fe400080006ff */
[----:B------:R-:W-:Y:S02]  /*1970*/  USHF.L.U32 UR10, UR10, 0x1, URZ ;  /* 0x000000010a0a7899 */ /* 0x000fe400080006ff */
[----:B------:R-:W-:-:S04]  /*1980*/  UIADD3 UR4, UPT, UPT, -UR4, 0x100000, URZ ;  /* 0x0010000004047890 */ /* 0x000fc8000fffe1ff */
[----:B------:R-:W-:Y:S02]  /*1990*/  USHF.L.U32 UR5, UR4, 0xb, URZ ;  /* 0x0000000b04057899 */ /* 0x000fe400080006ff */
[----:B------:R-:W-:Y:S01]  /*19a0*/  USHF.L.U32 UR4, UR4, 0x1, URZ ;  /* 0x0000000104047899 */ /* 0x000fe200080006ff */
[----:B------:R-:W2:Y:S03]  /*19b0*/  FENCE.VIEW.ASYNC.S ;  /* 0x00000000000073c6 */ /* 0x000ea60000000000 */
[----:B--2---:R2:W3:Y:S08]  /*19c0*/  SYNCS.EXCH.64 URZ, [UR8+0x8010], UR10 ;  /* 0x0080100a08ff75b2 */ /* 0x0044f00008000100 */
[----:B------:R2:W4:Y:S01]  /*19d0*/  SYNCS.EXCH.64 URZ, [UR8+0x8030], UR4 ;  /* 0x0080300408ff75b2 */ /* 0x0005220008000100 */
[----:B------:R-:W-:Y:S01]  /*19e0*/  NOP ;  /* 0x0000000000007918 */ /* 0x000fe20000000000 */
.L_x_56:
[----:B--2---:R-:W-:Y:S05]  /*19f0*/  BSYNC.RECONVERGENT B5 ;  /* 0x0000000000057941 */ /* 0x004fea0003800200 */
.L_x_55:
[----:B---34-:R-:W-:Y:S01]  /*1a00*/  BAR.SYNC.DEFER_BLOCKING 0x0 ;  /* 0x0000000000007b1d */ /* 0x018fe20000010000 */
[----:B------:R-:W-:Y:S01]  /*1a10*/  USHF.L.U32 UR15, UR7, 0x6, URZ ;  /* 0x00000006070f7899 */ /* 0x000fe200080006ff */
[----:B------:R-:W-:Y:S01]  /*1a20*/  ISETP.GE.AND P0, PT, R6, 0x1, PT ;  /* 0x000000010600780c */ /* 0x000fe20003f06270 */
[----:B------:R-:W-:-:S03]  /*1a30*/  USHF.L.U32 UR19, UR9, 0x6, URZ ;  /* 0x0000000609137899 */ /* 0x000fc600080006ff */
        /* <DEDUP_REMOVED lines=13> */
.L_x_58:
[----:B--2---:R-:W-:Y:S05]  /*1b10*/  BSYNC.RECONVERGENT B5 ;  /* 0x0000000000057941 */ /* 0x004fea0003800200 */
.L_x_57:
[----:B------:R-:W-:Y:S05]  /*1b20*/  @!P0 BRA `(.L_x_59) ;  /* 0x0000000800108947 */ /* 0x000fea0003800000 */
[----:B---34-:R-:W-:Y:S01]  /*1b30*/  BAR.SYNC.DEFER_BLOCKING 0x0 ;  /* 0x0000000000007b1d */ /* 0x018fe20000010000 */
[----:B------:R-:W-:Y:S01]  /*1b40*/  @!P3 IMAD.MOV.U32 R2, RZ, RZ, 0x2000 ;  /* 0x00002000ff02b424 */ /* 0x000fe200078e00ff */
[----:B------:R-:W-:Y:S02]  /*1b50*/  ELECT P1, URZ, PT ;  /* 0x0000000000ff782f */ /* 0x000fe40003820000 */
[----:B------:R-:W-:Y:S02]  /*1b60*/  ELECT P0, URZ, PT ;  /* 0x0000000000ff782f */ /* 0x000fe40003800000 */
[C---:B------:R-:W-:Y:S01]  /*1b70*/  ISETP.LT.U32.AND P1, PT, R36.reuse, 0x20, P1 ;  /* 0x000000202400780c */ /* 0x040fe20000f21070 */
[----:B------:R-:W-:Y:S01]  /*1b80*/  UMOV UR11, UR15 ;  /* 0x0000000f000b7c82 */ /* 0x000fe20008000000 */
[----:B------:R-:W-:Y:S01]  /*1b90*/  ISETP.LT.U32.AND P0, PT, R36, 0x20, P0 ;  /* 0x000000202400780c */ /* 0x000fe20000701070 */
[----:B------:R-:W-:-:S10]  /*1ba0*/  UIADD3 UR16, UPT, UPT, UR8, 0x4000, URZ ;  /* 0x0000400008107890 */ /* 0x000fd4000fffe0ff */
[----:B------:R-:W-:Y:S01]  /*1bb0*/  VOTEU.ANY UP0, P1 ;  /* 0x0000000000ff7886 */ /* 0x000fe20000800100 */
[----:B------:R-:W-:Y:S01]  /*1bc0*/  VOTEU.ANY UP2, P1 ;  /* 0x0000000000ff7886 */ /* 0x000fe20000840100 */
[----:B------:R-:W-:Y:S01]  /*1bd0*/  VOTEU.ANY UP1, P0 ;  /* 0x0000000000ff7886 */ /* 0x000fe20000020100 */
[----:B------:R-:W-:Y:S01]  /*1be0*/  VOTEU.ANY UP3, P0 ;  /* 0x0000000000ff7886 */ /* 0x000fe20000060100 */
[----:B------:R2:W-:Y:S01]  /*1bf0*/  @!P3 SYNCS.ARRIVE.TRANS64 RZ, [UR8+0x8000], R2 ;  /* 0x00800002ffffb9a7 */ /* 0x0005e20008000008 */
[----:B------:R3:W-:Y:S06]  /*1c00*/  MEMBAR.ALL.CTA ;  /* 0x0000000000007992 */ /* 0x0007ec0000008000 */
[----:B---3--:R-:W3:Y:S01]  /*1c10*/  FENCE.VIEW.ASYNC.S ;  /* 0x00000000000073c6 */ /* 0x008ee20000000000 */
[----:B------:R-:W-:Y:S01]  /*1c20*/  @UP0 UIADD3 UR9, UPT, UPT, UR8, 0x8000, URZ ;  /* 0x0000800008090890 */ /* 0x000fe2000fffe0ff */
[----:B------:R-:W-:Y:S01]  /*1c30*/  @UP0 UMOV UR10, URZ ;  /* 0x000000ff000a0c82 */ /* 0x000fe20008000000 */
[----:B------:R-:W-:Y:S01]  /*1c40*/  @UP1 UIADD3 UR17, UPT, UPT, UR8, 0x8000, URZ ;  /* 0x0000800008111890 */ /* 0x000fe2000fffe0ff */
[----:B------:R-:W-:Y:S01]  /*1c50*/  @UP1 UMOV UR18, URZ ;  /* 0x000000ff00121c82 */ /* 0x000fe20008000000 */
[----:B------:R-:W-:Y:S01]  /*1c60*/  UISETP.NE.U32.AND UP0, UPT, UR22, URZ, UPT ;  /* 0x000000ff1600728c */ /* 0x000fe2000bf05070 */
[----:B---3--:R-:W-:Y:S06]  /*1c70*/  BAR.SYNC.DEFER_BLOCKING 0x0 ;  /* 0x0000000000007b1d */ /* 0x008fec0000010000 */
[----:B------:R2:W-:Y:S02]  /*1c80*/  @UP2 UTMALDG.2D [UR8], [UR24] ;  /* 0x00000008180025b4 */ /* 0x0005e40008008000 */
[----:B------:R-:W-:Y:S06]  /*1c90*/  BAR.SYNC.DEFER_BLOCKING 0x0 ;  /* 0x0000000000007b1d */ /* 0x000fec0000010000 */
[----:B------:R2:W-:Y:S02]  /*1ca0*/  @UP3 UTMALDG.2D [UR16], [UR26] ;  /* 0x000000101a0035b4 */ /* 0x0005e40008008000 */
[----:B------:R-:W-:Y:S06]  /*1cb0*/  BAR.SYNC.DEFER_BLOCKING 0x0 ;  /* 0x0000000000007b1d */ /* 0x000fec0000010000 */
[----:B------:R-:W3:Y:S02]  /*1cc0*/  SYNCS.PHASECHK.TRANS64.TRYWAIT P0, [UR8+0x8000], RZ ;  /* 0x008000ffff0075a7 */ /* 0x000ee40008001108 */
[----:B--23--:R-:W-:Y:S05]  /*1cd0*/  @!P0 BRA `(.L_x_60) ;  /* 0x0000000c007c8947 */ /* 0x00cfea0003800000 */
.L_x_78:
[----:B------:R-:W-:Y:S05]  /*1ce0*/  BRA.U UP0, `(.L_x_61) ;  /* 0x00000001004c7547 */ /* 0x000fea000b800000 */
[----:B------:R-:W-:Y:S02]  /*1cf0*/  USHF.R.U32.HI UR4, URZ, 0x4, UR8 ;  /* 0x00000004ff047899 */ /* 0x000fe40008011608 */
[----:B------:R-:W-:Y:S02]  /*1d00*/  USHF.R.U32.HI UR6, URZ, 0x4, UR16 ;  /* 0x00000004ff067899 */ /* 0x000fe40008011610 */
[----:B------:R-:W-:Y:S02]  /*1d10*/  USGXT.U32 UR4, UR4, 0xe ;  /* 0x0000000e0404789a */ /* 0x000fe40008000000 */
[----:B------:R-:W-:Y:S01]  /*1d20*/  USGXT.U32 UR6, UR6, 0xe ;  /* 0x0000000e0606789a */ /* 0x000fe20008000000 */
[----:B------:R-:W-:Y:S01]  /*1d30*/  UMOV UR10, 0xfffffffe ;  /* 0xfffffffe000a7882 */ /* 0x000fe20000000000 */
[----:B------:R-:W-:Y:S01]  /*1d40*/  UMOV UR11, 0x7fffbfdf ;  /* 0x7fffbfdf000b7882 */ /* 0x000fe20000000000 */
[----:B------:R-:W-:Y:S01]  /*1d50*/  UMOV UR5, URZ ;  /* 0x000000ff00057c82 */ /* 0x000fe20008000000 */
[----:B------:R-:W-:Y:S01]  /*1d60*/  UMOV UR7, URZ ;  /* 0x000000ff00077c82 */ /* 0x000fe20008000000 */
[----:B------:R-:W-:-:S02]  /*1d70*/  UIADD3.64 UR16, UPT, UPT, UR4, -UR10, URZ ;  /* 0x8000000a04107297 */ /* 0x000fc4000fffe0ff */
[----:B------:R-:W-:Y:S01]  /*1d80*/  UIADD3.64 UR10, UPT, UPT, UR6, -UR10, URZ ;  /* 0x8000000a060a7297 */ /* 0x000fe2000fffe0ff */
[----:B------:R-:W-:Y:S01]  /*1d90*/  UMOV UR28, 0x0 ;  /* 0x00000000001c7882 */ /* 0x000fe20000000000 */
[----:B------:R-:W-:Y:S01]  /*1da0*/  UMOV UR29, 0x4100010 ;  /* 0x04100010001d7882 */ /* 0x000fe20000000000 */
[----:B------:R-:W-:Y:S01]  /*1db0*/  UMOV UR5, 0x80004020 ;  /* 0x8000402000057882 */ /* 0x000fe20000000000 */
[----:B------:R-:W-:Y:S01]  /*1dc0*/  UMOV UR7, 0x80004020 ;  /* 0x8000402000077882 */ /* 0x000fe20000000000 */
[----:B------:R-:W-:Y:S01]  /*1dd0*/  UMOV UR30, 0x0 ;  /* 0x00000000001e7882 */ /* 0x000fe20000000000 */
[----:B------:R-:W-:Y:S01]  /*1de0*/  UMOV UR31, 0x4100010 ;  /* 0x04100010001f7882 */ /* 0x000fe20000000000 */
[----:B------:R2:W-:Y:S02]  /*1df0*/  UTCHMMA gdesc[UR4], gdesc[UR6], tmem[UR23], tmem[UR28], idesc[UR29], !UPT ;  /* 0x00ff1c06040075ea */ /* 0x0005e4000f800017 */
[----:B------:R2:W-:Y:S01]  /*1e00*/  UTCHMMA gdesc[UR16], gdesc[UR10], tmem[UR23], tmem[UR30], idesc[UR31], UPT ;  /* 0x00ff1e0a100075ea */ /* 0x0005e2000b800017 */
[----:B------:R-:W-:-:S02]  /*1e10*/  NOP ;  /* 0x0000000000007918 */ /* 0x000fc40000000000 */
.L_x_61:
[----:B------:R-:W-:Y:S01]  /*1e20*/  ELECT P0, URZ, PT ;  /* 0x0000000000ff782f */ /* 0x000fe20003800000 */
[----:B--2---:R-:W-:Y:S01]  /*1e30*/  UMOV UR4, UR12 ;  /* 0x0000000c00047c82 */ /* 0x004fe20008000000 */
[----:B------:R-:W-:Y:S02]  /*1e40*/  UMOV UR5, URZ ;  /* 0x000000ff00057c82 */ /* 0x000fe40008000000 */
[----:B------:R-:W-:-:S13]  /*1e50*/  ISETP.LT.U32.AND P0, PT, R36, 0x20, P0 ;  /* 0x000000202400780c */ /* 0x000fda0000701070 */
[----:B------:R-:W-:Y:S01]  /*1e60*/  VOTEU.ANY UP0, P0 ;  /* 0x0000000000ff7886 */ /* 0x000fe20000000100 */
[----:B------:R-:W-:Y:S01]  /*1e70*/  VOTEU.ANY UP1, P0 ;  /* 0x0000000000ff7886 */ /* 0x000fe20000020100 */
[----:B------:R-:W-:-:S03]  /*1e80*/  ISETP.GE.U32.AND P0, PT, R6, 0x21, PT ;  /* 0x000000210600780c */ /* 0x000fc60003f06070 */
[----:B------:R-:W-:Y:S02]  /*1e90*/  @UP0 UMOV UR4, UR4 ;  /* 0x0000000400040c82 */ /* 0x000fe40008000000 */
[----:B------:R2:W-:Y:S01]  /*1ea0*/  @UP1 UTCBAR [UR4], URZ ;  /* 0x000000ff040013e9 */ /* 0x0005e200080000ff */
[----:B------:R-:W-:Y:S06]  /*1eb0*/  BAR.SYNC.DEFER_BLOCKING 0x0 ;  /* 0x0000000000007b1d */ /* 0x000fec0000010000 */
[----:B------:R-:W3:Y:S02]  /*1ec0*/  SYNCS.PHASECHK.TRANS64.TRYWAIT P1, [UR8+0x8020], RZ ;  /* 0x008020ffff0075a7 */ /* 0x000ee40008021108 */
[----:B--23--:R-:W-:Y:S05]  /*1ed0*/  @!P1 BRA `(.L_x_62) ;  /* 0x0000000c00089947 */ /* 0x00cfea0003800000 */
.L_x_79:
[----:B------:R-:W-:Y:S01]  /*1ee0*/  UMOV UR4, URZ ;  /* 0x000000ff00047c82 */ /* 0x000fe20008000000 */
[----:B------:R-:W-:Y:S05]  /*1ef0*/  @!P0 BRA `(.L_x_59) ;  /* 0x00000004001c8947 */ /* 0x000fea0003800000 */
[----:B------:R-:W2:Y:S01]  /*1f00*/  LDCU UR29, c[0x0][0x3a0] ;  /* 0x00007400ff1d77ac */ /* 0x000ea20008000800 */
[----:B------:R-:W-:Y:S01]  /*1f10*/  UMOV UR9, 0x1 ;  /* 0x0000000100097882 */ /* 0x000fe20000000000 */
[----:B------:R-:W-:-:S05]  /*1f20*/  UMOV UR14, 0x20 ;  /* 0x00000020000e7882 */ /* 0x000fca0000000000 */
.L_x_66:
[----:B------:R-:W-:Y:S01]  /*1f30*/  BAR.SYNC.DEFER_BLOCKING 0x0 ;  /* 0x0000000000007b1d */ /* 0x000fe20000010000 */
[----:B------:R-:W-:Y:S01]  /*1f40*/  ULEA UR28, UR9, UR8, 0x3 ;  /* 0x00000008091c7291 */ /* 0x000fe2000f8e18ff */
[----:B------:R-:W-:Y:S01]  /*1f50*/  @!P3 IMAD.MOV.U32 R2, RZ, RZ, 0x2000 ;  /* 0x00002000ff02b424 */ /* 0x000fe200078e00ff */
[----:B------:R-:W-:Y:S01]  /*1f60*/  ELECT P1, URZ, PT ;  /* 0x0000000000ff782f */ /* 0x000fe20003820000 */
[----:B------:R-:W-:-:S03]  /*1f70*/  ULEA UR12, UR9, UR8, 0xc ;  /* 0x00000008090c7291 */ /* 0x000fc6000f8e60ff */
[----:B------:R-:W-:Y:S02]  /*1f80*/  ISETP.LT.U32.AND P1, PT, R36, 0x20, P1 ;  /* 0x000000202400780c */ /* 0x000fe40000f21070 */
[----:B------:R-:W-:Y:S01]  /*1f90*/  ELECT P0, URZ, PT ;  /* 0x0000000000ff782f */ /* 0x000fe20003800000 */
[----:B------:R-:W-:-:S03]  /*1fa0*/  UIADD3 UR16, UPT, UPT, UR12, 0x4000, URZ ;  /* 0x000040000c107890 */ /* 0x000fc6000fffe0ff */
[----:B------:R-:W-:Y:S01]  /*1fb0*/  ISETP.LT.U32.AND P0, PT, R36, 0x20, P0 ;  /* 0x000000202400780c */ /* 0x000fe20000701070 */
[----:B------:R-:W-:Y:S01]  /*1fc0*/  UMOV UR18, UR14 ;  /* 0x0000000e00127c82 */ /* 0x000fe20008000000 */
[----:B------:R-:W-:-:S05]  /*1fd0*/  USHF.L.U32 UR5, UR4, 0x1f, URZ ;  /* 0x0000001f04057899 */ /* 0x000fca00080006ff */
[----:B------:R-:W-:Y:S01]  /*1fe0*/  VOTEU.ANY UP0, P1 ;  /* 0x0000000000ff7886 */ /* 0x000fe20000800100 */
[----:B------:R3:W-:Y:S01]  /*1ff0*/  @!P3 SYNCS.ARRIVE.TRANS64 RZ, [UR28+0x8000], R2 ;  /* 0x00800002ffffb9a7 */ /* 0x0007e2000800001c */
[----:B------:R4:W-:Y:S06]  /*2000*/  MEMBAR.ALL.CTA ;  /* 0x0000000000007992 */ /* 0x0009ec0000008000 */
[----:B----4-:R-:W4:Y:S01]  /*2010*/  FENCE.VIEW.ASYNC.S ;  /* 0x00000000000073c6 */ /* 0x010f220000000000 */
[----:B------:R-:W-:Y:S01]  /*2020*/  @UP0 UIADD3 UR13, UPT, UPT, UR28, 0x8000, URZ ;  /* 0x000080001c0d0890 */ /* 0x000fe2000fffe0ff */
[----:B----4-:R-:W-:Y:S01]  /*2030*/  VOTEU.ANY UP0, P1 ;  /* 0x0000000000ff7886 */ /* 0x010fe20000800100 */
[----:B------:R-:W-:Y:S01]  /*2040*/  VOTEU.ANY UP1, P0 ;  /* 0x0000000000ff7886 */ /* 0x000fe20000020100 */
[----:B---3--:R-:W-:-:S04]  /*2050*/  IMAD.U32 R2, RZ, RZ, UR5 ;  /* 0x00000005ff027e24 */ /* 0x008fc8000f8e00ff */
[----:B------:R-:W-:Y:S01]  /*2060*/  @UP1 UIADD3 UR17, UPT, UPT, UR28, 0x8000, URZ ;  /* 0x000080001c111890 */ /* 0x000fe2000fffe0ff */
[----:B------:R-:W-:Y:S01]  /*2070*/  VOTEU.ANY UP1, P0 ;  /* 0x0000000000ff7886 */ /* 0x000fe20000020100 */
[----:B------:R-:W-:Y:S06]  /*2080*/  BAR.SYNC.DEFER_BLOCKING 0x0 ;  /* 0x0000000000007b1d */ /* 0x000fec0000010000 */
[----:B------:R3:W-:Y:S01]  /*2090*/  @UP0 UTMALDG.2D [UR12], [UR24] ;  /* 0x0000000c180005b4 */ /* 0x0007e20008008000 */
[----:B------:R-:W-:Y:S01]  /*20a0*/  UISETP.NE.U32.AND UP0, UPT, UR22, URZ, UPT ;  /* 0x000000ff1600728c */ /* 0x000fe2000bf05070 */
[----:B------:R-:W-:Y:S06]  /*20b0*/  BAR.SYNC.DEFER_BLOCKING 0x0 ;  /* 0x0000000000007b1d */ /* 0x000fec0000010000 */
[----:B------:R3:W-:Y:S02]  /*20c0*/  @UP1 UTMALDG.2D [UR16], [UR26] ;  /* 0x000000101a0015b4 */ /* 0x0007e40008008000 */
[----:B------:R-:W-:Y:S06]  /*20d0*/  BAR.SYNC.DEFER_BLOCKING 0x0 ;  /* 0x0000000000007b1d */ /* 0x000fec0000010000 */
[----:B------:R-:W4:Y:S02]  /*20e0*/  SYNCS.PHASECHK.TRANS64.TRYWAIT P0, [UR28+0x8000], R2 ;  /* 0x00800002ff0075a7 */ /* 0x000f24000800111c */
[----:B---34-:R-:W-:Y:S05]  /*20f0*/  @!P0 BRA `(.L_x_63) ;  /* 0x00000008008c8947 */ /* 0x018fea0003800000 */
.L_x_80:
[----:B------:R-:W-:Y:S05]  /*2100*/  BRA.U UP0, `(.L_x_64) ;  /* 0x00000001004c7547 */ /* 0x000fea000b800000 */
[----:B------:R-:W-:Y:S02]  /*2110*/  USHF.R.U32.HI UR10, URZ, 0x4, UR12 ;  /* 0x00000004ff0a7899 */ /* 0x000fe4000801160c */
[----:B------:R-:W-:Y:S02]  /*2120*/  USHF.R.U32.HI UR12, URZ, 0x4, UR16 ;  /* 0x00000004ff0c7899 */ /* 0x000fe40008011610 */
[----:B------:R-:W-:Y:S02]  /*2130*/  USGXT.U32 UR10, UR10, 0xe ;  /* 0x0000000e0a0a789a */ /* 0x000fe40008000000 */
[----:B------:R-:W-:Y:S02]  /*2140*/  USGXT.U32 UR12, UR12, 0xe ;  /* 0x0000000e0c0c789a */ /* 0x000fe40008000000 */
[----:B------:R-:W-:Y:S02]  /*2150*/  UIADD3 UR16, UP0, UPT, UR10, 0x2, URZ ;  /* 0x000000020a107890 */ /* 0x000fe4000ff1e0ff */
[----:B------:R-:W-:Y:S01]  /*2160*/  UIADD3 UR30, UP1, UPT, UR12, 0x2, URZ ;  /* 0x000000020c1e7890 */ /* 0x000fe2000ff3e0ff */
[----:B------:R-:W-:Y:S01]  /*2170*/  UMOV UR5, URZ ;  /* 0x000000ff00057c82 */ /* 0x000fe20008000000 */
[----:B------:R-:W-:Y:S01]  /*2180*/  UMOV UR6, URZ ;  /* 0x000000ff00067c82 */ /* 0x000fe20008000000 */
[----:B------:R-:W-:-:S02]  /*2190*/  UIADD3.X UR17, UPT, UPT, UR5, -0x7fffbfe0, URZ, UP0, !UPT ;  /* 0x8000402005117890 */ /* 0x000fc400087fe4ff */
[----:B------:R-:W-:Y:S01]  /*21a0*/  UIADD3.X UR31, UPT, UPT, UR6, -0x7fffbfe0, URZ, UP1, !UPT ;  /* 0x80004020061f7890 */ /* 0x000fe20008ffe4ff */
[----:B------:R-:W-:Y:S01]  /*21b0*/  UMOV UR32, 0x0 ;  /* 0x0000000000207882 */ /* 0x000fe20000000000 */
[----:B------:R-:W-:Y:S01]  /*21c0*/  UMOV UR33, 0x4100010 ;  /* 0x0410001000217882 */ /* 0x000fe20000000000 */
[----:B------:R-:W-:Y:S01]  /*21d0*/  UMOV UR11, 0x80004020 ;  /* 0x80004020000b7882 */ /* 0x000fe20000000000 */
[----:B------:R-:W-:Y:S01]  /*21e0*/  UMOV UR13, 0x80004020 ;  /* 0x80004020000d7882 */ /* 0x000fe20000000000 */
[----:B------:R-:W-:Y:S01]  /*21f0*/  UMOV UR6, 0x0 ;  /* 0x0000000000067882 */ /* 0x000fe20000000000 */
[----:B------:R-:W-:Y:S01]  /*2200*/  UMOV UR7, 0x4100010 ;  /* 0x0410001000077882 */ /* 0x000fe20000000000 */
[----:B------:R3:W-:Y:S02]  /*2210*/  UTCHMMA gdesc[UR10], gdesc[UR12], tmem[UR23], tmem[UR32], idesc[UR33], UPT ;  /* 0x00ff200c0a0075ea */ /* 0x0007e4000b800017 */
[----:B------:R3:W-:Y:S01]  /*2220*/  UTCHMMA gdesc[UR16], gdesc[UR30], tmem[UR23], tmem[UR6], idesc[UR7], UPT ;  /* 0x00ff061e100075ea */ /* 0x0007e2000b800017 */
[----:B------:R-:W-:-:S02]  /*2230*/  NOP ;  /* 0x0000000000007918 */ /* 0x000fc40000000000 */
.L_x_64:
[----:B------:R-:W-:Y:S01]  /*2240*/  ELECT P0, URZ, PT ;  /* 0x0000000000ff782f */ /* 0x000fe20003800000 */
[----:B---3--:R-:W-:-:S03]  /*2250*/  UIADD3 UR6, UPT, UPT, UR28, 0x8020, URZ ;  /* 0x000080201c067890 */ /* 0x008fc6000fffe0ff */
[----:B------:R-:W-:Y:S01]  /*2260*/  ISETP.LT.U32.AND P0, PT, R36, 0x20, P0 ;  /* 0x000000202400780c */ /* 0x000fe20000701070 */
[----:B------:R-:W-:-:S12]  /*2270*/  UMOV UR7, URZ ;  /* 0x000000ff00077c82 */ /* 0x000fd80008000000 */
[----:B------:R-:W-:Y:S01]  /*2280*/  VOTEU.ANY UP0, P0 ;  /* 0x0000000000ff7886 */ /* 0x000fe20000000100 */
[----:B------:R-:W-:-:S04]  /*2290*/  VOTEU.ANY UP1, P0 ;  /* 0x0000000000ff7886 */ /* 0x000fc80000020100 */
[----:B------:R-:W-:Y:S02]  /*22a0*/  @UP0 UMOV UR6, UR6 ;  /* 0x0000000600060c82 */ /* 0x000fe40008000000 */
[----:B------:R3:W-:Y:S01]  /*22b0*/  @UP1 UTCBAR [UR6], URZ ;  /* 0x000000ff060013e9 */ /* 0x0007e200080000ff */
[----:B------:R-:W-:Y:S06]  /*22c0*/  BAR.SYNC.DEFER_BLOCKING 0x0 ;  /* 0x0000000000007b1d */ /* 0x000fec0000010000 */
[----:B------:R-:W4:Y:S02]  /*22d0*/  SYNCS.PHASECHK.TRANS64.TRYWAIT P0, [UR28+0x8020], R2 ;  /* 0x00802002ff0075a7 */ /* 0x000f24000800111c */
[----:B---34-:R-:W-:Y:S05]  /*22e0*/  @!P0 BRA `(.L_x_65) ;  /* 0x00000008001c8947 */ /* 0x018fea0003800000 */
.L_x_81:
[----:B------:R-:W-:Y:S02]  /*22f0*/  UIADD3 UR9, UPT, UPT, UR9, 0x1, URZ ;  /* 0x0000000109097890 */ /* 0x000fe4000fffe0ff */
[----:B------:R-:W-:Y:S02]  /*2300*/  UIADD3 UR14, UPT, UPT, UR14, 0x20, URZ ;  /* 0x000000200e0e7890 */ /* 0x000fe4000fffe0ff */
[----:B------:R-:W-:-:S04]  /*2310*/  UISETP.NE.U32.AND UP0, UPT, UR9, 0x4, UPT ;  /* 0x000000040900788c */ /* 0x000fc8000bf05070 */
[----:B------:R-:W-:Y:S02]  /*2320*/  USEL UR5, URZ, 0x1, UP0 ;  /* 0x00000001ff057887 */ /* 0x000fe40008000000 */
[----:B------:R-:W-:Y:S02]  /*2330*/  USEL UR9, UR9, URZ, UP0 ;  /* 0x000000ff09097287 */ /* 0x000fe40008000000 */
[----:B--2---:R-:W-:Y:S02]  /*2340*/  UISETP.GE.AND UP0, UPT, UR14, UR29, UPT ;  /* 0x0000001d0e00728c */ /* 0x004fe4000bf06270 */
[----:B------:R-:W-:-:S07]  /*2350*/  ULOP3.LUT UR4, UR4, UR5, URZ, 0x3c, !UPT ;  /* 0x0000000504047292 */ /* 0x000fce000f8e3cff */
[----:B------:R-:W-:Y:S05]  /*2360*/  BRA.U !UP0, `(.L_x_66) ;  /* 0xfffffff908f07547 */ /* 0x000fea000b83ffff */
.L_x_59:
[----:B---34-:R-:W-:Y:S01]  /*2370*/  BAR.SYNC.DEFER_BLOCKING 0x0 ;  /* 0x0000000000007b1d */ /* 0x018fe20000010000 */
[----:B------:R-:W-:-:S05]  /*2380*/  IMAD.SHL.U32 R2, R0, 0x40, RZ ;  /* 0x0000004000027824 */ /* 0x000fca00078e00ff */
[----:B------:R-:W-:Y:S04]  /*2390*/  BSSY.RECONVERGENT B5, `(.L_x_67) ;  /* 0x0000004000057945 */ /* 0x000fe80003800200 */
[----:B------:R-:W-:Y:S05]  /*23a0*/  @P3 BRA `(.L_x_68) ;  /* 0x0000000000083947 */ /* 0x000fea0003800000 */
[----:B------:R-:W2:Y:S02]  /*23b0*/  SYNCS.CCTL.IV [UR8+0x8000] ;  /* 0x00800000ff0079b1 */ /* 0x000ea40008000008 */
[----:B--2---:R-:W2:Y:S02]  /*23c0*/  SYNCS.CCTL.IV [UR8+0x8020] ;  /* 0x00802000ff0079b1 */ /* 0x004ea40008000008 */
.L_x_68:
[----:B------:R-:W-:Y:S05]  /*23d0*/  BSYNC.RECONVERGENT B5 ;  /* 0x0000000000057941 */ /* 0x000fea0003800200 */
.L_x_67:
[----:B--2---:R-:W-:Y:S06]  /*23e0*/  BAR.SYNC.DEFER_BLOCKING 0x0 ;  /* 0x0000000000007b1d */ /* 0x004fec0000010000 */
[----:B------:R-:W-:Y:S04]  /*23f0*/  BSSY.RECONVERGENT B5, `(.L_x_69) ;  /* 0x0000004000057945 */ /* 0x000fe80003800200 */
[----:B------:R-:W-:Y:S05]  /*2400*/  @P3 BRA `(.L_x_70) ;  /* 0x0000000000083947 */ /* 0x000fea0003800000 */
[----:B------:R-:W2:Y:S02]  /*2410*/  SYNCS.CCTL.IV [UR8+0x8008] ;  /* 0x00800800ff0079b1 */ /* 0x000ea40008000008 */
[----:B--2---:R-:W2:Y:S02]  /*2420*/  SYNCS.CCTL.IV [UR8+0x8028] ;  /* 0x00802800ff0079b1 */ /* 0x004ea40008000008 */
.L_x_70:
[----:B------:R-:W-:Y:S05]  /*2430*/  BSYNC.RECONVERGENT B5 ;  /* 0x0000000000057941 */ /* 0x000fea0003800200 */
.L_x_69:
[----:B--2---:R-:W-:Y:S06]  /*2440*/  BAR.SYNC.DEFER_BLOCKING 0x0 ;  /* 0x0000000000007b1d */ /* 0x004fec0000010000 */
[----:B------:R-:W-:Y:S04]  /*2450*/  BSSY.RECONVERGENT B5, `(.L_x_71) ;  /* 0x0000004000057945 */ /* 0x000fe80003800200 */
[----:B------:R-:W-:Y:S05]  /*2460*/  @P3 BRA `(.L_x_72) ;  /* 0x0000000000083947 */ /* 0x000fea0003800000 */
[----:B------:R-:W2:Y:S02]  /*2470*/  SYNCS.CCTL.IV [UR8+0x8010] ;  /* 0x00801000ff0079b1 */ /* 0x000ea40008000008 */
[----:B--2---:R-:W2:Y:S02]  /*2480*/  SYNCS.CCTL.IV [UR8+0x8030] ;  /* 0x00803000ff0079b1 */ /* 0x004ea40008000008 */
.L_x_72:
[----:B------:R-:W-:Y:S05]  /*2490*/  BSYNC.RECONVERGENT B5 ;  /* 0x0000000000057941 */ /* 0x000fea0003800200 */
.L_x_71:
[----:B--2---:R-:W-:Y:S06]  /*24a0*/  BAR.SYNC.DEFER_BLOCKING 0x0 ;  /* 0x0000000000007b1d */ /* 0x004fec0000010000 */
[----:B------:R-:W-:Y:S04]  /*24b0*/  BSSY.RECONVERGENT B5, `(.L_x_73) ;  /* 0x0000004000057945 */ /* 0x000fe80003800200 */
[----:B------:R-:W-:Y:S05]  /*24c0*/  @P3 BRA `(.L_x_74) ;  /* 0x0000000000083947 */ /* 0x000fea0003800000 */
[----:B------:R-:W2:Y:S02]  /*24d0*/  SYNCS.CCTL.IV [UR8+0x8018] ;  /* 0x00801800ff0079b1 */ /* 0x000ea40008000008 */
[----:B--2---:R-:W2:Y:S02]  /*24e0*/  SYNCS.CCTL.IV [UR8+0x8038] ;  /* 0x00803800ff0079b1 */ /* 0x004ea40008000008 */
.L_x_74:
[----:B------:R-:W-:Y:S05]  /*24f0*/  BSYNC.RECONVERGENT B5 ;  /* 0x0000000000057941 */ /* 0x000fea0003800200 */
.L_x_73:
[----:B------:R-:W-:Y:S01]  /*2500*/  USHF.L.U32 UR22, UR22, 0x15, URZ ;  /* 0x0000001516167899 */ /* 0x000fe200080006ff */
[----:B------:R-:W-:Y:S01]  /*2510*/  IMAD.SHL.U32 R3, R0, 0x10, RZ ;  /* 0x0000001000037824 */ /* 0x000fe200078e00ff */
[----:B------:R-:W-:Y:S01]  /*2520*/  LOP3.LUT R2, R2, 0x1800, RZ, 0xc0, !PT ;  /* 0x0000180002027812 */ /* 0x000fe200078ec0ff */
[C---:B------:R-:W-:Y:S01]  /*2530*/  IMAD.SHL.U32 R4, R0.reuse, 0x4, RZ ;  /* 0x0000000400047824 */ /* 0x040fe200078e00ff */
[----:B------:R-:W-:Y:S01]  /*2540*/  ULOP3.LUT UR22, UR22, 0x600000, URZ, 0xc0, !UPT ;  /* 0x0060000016167892 */ /* 0x000fe2000f8ec0ff */
[----:B------:R-:W-:Y:S01]  /*2550*/  IMAD.SHL.U32 R0, R0, 0x80, RZ ;  /* 0x0000008000007824 */ /* 0x000fe200078e00ff */
[----:B------:R-:W-:Y:S02]  /*2560*/  LOP3.LUT R3, R2, 0x70, R3, 0xf8, !PT ;  /* 0x0000007002037812 */ /* 0x000fe400078ef803 */
[----:B------:R-:W-:Y:S01]  /*2570*/  ELECT P0, URZ, PT ;  /* 0x0000000000ff782f */ /* 0x000fe20003800000 */
[----:B------:R-:W-:Y:S01]  /*2580*/  UIADD3 UR22, UPT, UPT, UR23, UR22, URZ ;  /* 0x0000001617167290 */ /* 0x000fe2000fffe0ff */
[----:B------:R-:W-:Y:S01]  /*2590*/  LOP3.LUT R3, R3, 0x40, R4, 0x78, !PT ;  /* 0x0000004003037812 */ /* 0x000fe200078e7804 */
[----:B------:R-:W-:Y:S01]  /*25a0*/  UMOV UR9, UR19 ;  /* 0x0000001300097c82 */ /* 0x000fe20008000000 */
[----:B------:R-:W-:Y:S01]  /*25b0*/  ISETP.LT.U32.AND P0, PT, R36, 0x20, P0 ;  /* 0x000000202400780c */ /* 0x000fe20000701070 */
[----:B------:R-:W-:Y:S01]  /*25c0*/  UMOV UR10, UR15 ;  /* 0x0000000f000a7c82 */ /* 0x000fe20008000000 */
[----:B------:R-:W-:-:S04]  /*25d0*/  LOP3.LUT R0, R3, 0x780, R0, 0xf8, !PT ;  /* 0x0000078003007812 */ /* 0x000fc800078ef800 */
[----:B-----5:R-:W-:Y:S01]  /*25e0*/  LDTM.16dp32bit_t0_t15.x32 R4, tmem[UR22] ;  /* 0x00000016000479ee */ /* 0x020fe20008a80000 */
[----:B------:R-:W3:Y:S01]  /*25f0*/  LDTM.16dp32bit_t16_t31.x32 R4, tmem[UR22+0x20] ;  /* 0x00002016000479ee */ /* 0x000ee20008aa0000 */
[C---:B------:R-:W-:Y:S01]  /*2600*/  LOP3.LUT R2, R0.reuse, 0x10, RZ, 0x3c, !PT ;  /* 0x0000001000027812 */ /* 0x040fe200078e3cff */
[----:B------:R-:W-:Y:S01]  /*2610*/  NOP ;  /* 0x0000000000007918 */ /* 0x000fe20000000000 */
[----:B------:R-:W-:-:S03]  /*2620*/  LOP3.LUT R3, R0, 0x20, RZ, 0x3c, !PT ;  /* 0x0000002000037812 */ /* 0x000fc600078e3cff */
[----:B---3--:R-:W-:Y:S01]  /*2630*/  VOTEU.ANY UP1, P0 ;  /* 0x0000000000ff7886 */ /* 0x008fe20000020100 */
[----:B------:R-:W-:Y:S01]  /*2640*/  VOTEU.ANY UP0, P0 ;  /* 0x0000000000ff7886 */ /* 0x000fe20000000100 */
[----:B------:R-:W-:Y:S02]  /*2650*/  F2FP.F16.F32.PACK_AB R4, R5, R4 ;  /* 0x000000040504723e */ /* 0x000fe400000000ff */
[----:B------:R-:W-:Y:S02]  /*2660*/  F2FP.F16.F32.PACK_AB R5, R7, R6 ;  /* 0x000000060705723e */ /* 0x000fe400000000ff */
[----:B------:R-:W-:Y:S02]  /*2670*/  F2FP.F16.F32.PACK_AB R12, R13, R12 ;  /* 0x0000000c0d0c723e */ /* 0x000fe400000000ff */
[----:B------:R-:W-:Y:S02]  /*2680*/  F2FP.F16.F32.PACK_AB R6, R9, R8 ;  /* 0x000000080906723e */ /* 0x000fe400000000ff */
[----:B------:R-:W-:-:S02]  /*2690*/  F2FP.F16.F32.PACK_AB R7, R11, R10 ;  /* 0x0000000a0b07723e */ /* 0x000fc400000000ff */
[----:B------:R-:W-:Y:S02]  /*26a0*/  F2FP.F16.F32.PACK_AB R13, R15, R14 ;  /* 0x0000000e0f0d723e */ /* 0x000fe400000000ff */
[----:B------:R-:W-:Y:S01]  /*26b0*/  F2FP.F16.F32.PACK_AB R20, R21, R20 ;  /* 0x000000141514723e */ /* 0x000fe200000000ff */
[----:B--2---:R2:W-:Y:S01]  /*26c0*/  STS.128 [R0+UR8], R4 ;  /* 0x0000000400007988 */ /* 0x0045e20008000c08 */
[----:B------:R-:W-:Y:S02]  /*26d0*/  F2FP.F16.F32.PACK_AB R14, R17, R16 ;  /* 0x00000010110e723e */ /* 0x000fe400000000ff */
[----:B------:R-:W-:Y:S02]  /*26e0*/  F2FP.F16.F32.PACK_AB R15, R19, R18 ;  /* 0x00000012130f723e */ /* 0x000fe400000000ff */
[----:B------:R-:W-:Y:S02]  /*26f0*/  F2FP.F16.F32.PACK_AB R21, R23, R22 ;  /* 0x000000161715723e */ /* 0x000fe400000000ff */
[----:B------:R-:W-:Y:S01]  /*2700*/  F2FP.F16.F32.PACK_AB R28, R29, R28 ;  /* 0x0000001c1d1c723e */ /* 0x000fe200000000ff */
[----:B------:R2:W-:Y:S01]  /*2710*/  STS.128 [R2+UR8], R12 ;  /* 0x0000000c02007988 */ /* 0x0005e20008000c08 */
[----:B------:R-:W-:-:S02]  /*2720*/  F2FP.F16.F32.PACK_AB R22, R25, R24 ;  /* 0x000000181916723e */ /* 0x000fc400000000ff */
[----:B------:R-:W-:Y:S02]  /*2730*/  F2FP.F16.F32.PACK_AB R23, R27, R26 ;  /* 0x0000001a1b17723e */ /* 0x000fe400000000ff */
[----:B------:R-:W-:Y:S02]  /*2740*/  F2FP.F16.F32.PACK_AB R29, R31, R30 ;  /* 0x0000001e1f1d723e */ /* 0x000fe400000000ff */
[----:B------:R-:W-:Y:S01]  /*2750*/  F2FP.F16.F32.PACK_AB R30, R33, R32 ;  /* 0x00000020211e723e */ /* 0x000fe200000000ff */
[----:B------:R2:W-:Y:S01]  /*2760*/  STS.128 [R3+UR8], R20 ;  /* 0x0000001403007988 */ /* 0x0005e20008000c08 */
[----:B------:R-:W-:Y:S02]  /*2770*/  F2FP.F16.F32.PACK_AB R31, R35, R34 ;  /* 0x00000022231f723e */ /* 0x000fe400000000ff */
[----:B------:R-:W-:-:S05]  /*2780*/  LOP3.LUT R8, R0, 0x30, RZ, 0x3c, !PT ;  /* 0x0000003000087812 */ /* 0x000fca00078e3cff */
[----:B------:R2:W-:Y:S01]  /*2790*/  STS.128 [R8+UR8], R28 ;  /* 0x0000001c08007988 */ /* 0x0005e20008000c08 */
[----:B------:R3:W-:Y:S06]  /*27a0*/  MEMBAR.ALL.CTA ;  /* 0x0000000000007992 */ /* 0x0007ec0000008000 */
[----:B---3--:R-:W3:Y:S02]  /*27b0*/  FENCE.VIEW.ASYNC.S ;  /* 0x00000000000073c6 */ /* 0x008ee40000000000 */
[----:B---3--:R-:W-:Y:S06]  /*27c0*/  BAR.SYNC.DEFER_BLOCKING 0x0 ;  /* 0x0000000000007b1d */ /* 0x008fec0000010000 */
[----:B------:R2:W-:Y:S01]  /*27d0*/  @UP1 UTMASTG.2D [UR8], [UR20] ;  /* 0x00000008140013b5 */ /* 0x0005e20008008000 */
[----:B------:R0:W-:Y:S01]  /*27e0*/  UTMACMDFLUSH ;  /* 0x00000000000079b7 */ /* 0x0001e20000000000 */
[----:B------:R-:W-:-:S04]  /*27f0*/  DEPBAR.LE SB0, 0x0 ;  /* 0x000080000000791a */ /* 0x000fc80000000000 */
[----:B------:R-:W-:Y:S08]  /*2800*/  BAR.SYNC.DEFER_BLOCKING 0x0 ;  /* 0x0000000000007b1d */ /* 0x000ff00000010000 */
[----:B------:R-:W-:Y:S06]  /*2810*/  BAR.SYNC.DEFER_BLOCKING 0x0 ;  /* 0x0000000000007b1d */ /* 0x000fec0000010000 */
[----:B--2---:R-:W-:Y:S05]  /*2820*/  @P2 BRA `(.L_x_75) ;  /* 0x0000000000a02947 */ /* 0x004fea0003800000 */
[----:B------:R-:W2:Y:S01]  /*2830*/  S2UR UR5, SR_CgaCtaId ;  /* 0x00000000000579c3 */ /* 0x000ea20000008800 */
[----:B------:R-:W-:Y:S01]  /*2840*/  NOP ;  /* 0x0000000000007918 */ /* 0x000fe20000000000 */
[----:B------:R-:W-:Y:S01]  /*2850*/  UMOV UR4, 0x50 ;  /* 0x0000005000047882 */ /* 0x000fe20000000000 */
[----:B------:R-:W-:Y:S02]  /*2860*/  IMAD.U32 R0, RZ, RZ, UR23 ;  /* 0x00000017ff007e24 */ /* 0x000fe4000f8e00ff */
[----:B------:R-:W-:Y:S02]  /*2870*/  IMAD.MOV.U32 R3, RZ, RZ, 0x3 ;  /* 0x00000003ff037424 */ /* 0x000fe400078e00ff */
[----:B------:R-:W-:Y:S01]  /*2880*/  IMAD.MOV.U32 R7, RZ, RZ, 0x1 ;  /* 0x00000001ff077424 */ /* 0x000fe200078e00ff */
[----:B------:R-:W-:-:S04]  /*2890*/  LOP3.LUT R0, R0, 0xffff, RZ, 0xc0, !PT ;  /* 0x0000ffff00007812 */ /* 0x000fc800078ec0ff */
[----:B------:R-:W-:-:S05]  /*28a0*/  SHF.R.U32.HI R0, RZ, 0x5, R0 ;  /* 0x00000005ff007819 */ /* 0x000fca0000011600 */
[----:B------:R-:W-:Y:S01]  /*28b0*/  VIADD R2, R0, 0x10 ;  /* 0x0000001000027836 */ /* 0x000fe20000000000 */
[----:B------:R-:W-:Y:S01]  /*28c0*/  SHF.L.U32 R0, R3, R0, RZ ;  /* 0x0000000003007219 */ /* 0x000fe200000006ff */
[----:B--2---:R-:W-:-:S03]  /*28d0*/  ULEA UR6, UR5, UR4, 0x18 ;  /* 0x0000000405067291 */ /* 0x004fc6000f8ec0ff */
[----:B------:R-:W-:-:S04]  /*28e0*/  SHF.L.U32 R3, R7, R2, RZ ;  /* 0x0000000207037219 */ /* 0x000fc800000006ff */
[----:B------:R-:W-:Y:S02]  /*28f0*/  LOP3.LUT R0, R3, R0, RZ, 0xfc, !PT ;  /* 0x0000000003007212 */ /* 0x000fe400078efcff */
[----:B------:R-:W2:Y:S02]  /*2900*/  LDS R5, [UR6] ;  /* 0x00000006ff057984 */ /* 0x000ea40008000800 */
[C---:B------:R-:W-:Y:S02]  /*2910*/  LOP3.LUT R2, R0.reuse, 0xffff, RZ, 0xc0, !PT ;  /* 0x0000ffff00027812 */ /* 0x040fe400078ec0ff */
[----:B--2---:R-:W-:-:S04]  /*2920*/  LOP3.LUT R3, R0, 0xffff, R5, 0x80, !PT ;  /* 0x0000ffff00037812 */ /* 0x004fc800078e8005 */
[----:B------:R-:W-:-:S13]  /*2930*/  ISETP.NE.AND P0, PT, R3, R2, PT ;  /* 0x000000020300720c */ /* 0x000fda0003f05270 */
[----:B------:R-:W-:Y:S05]  /*2940*/  @P0 BRA `(.L_x_76) ;  /* 0x0000000000500947 */ /* 0x000fea0003800000 */
[----:B------:R-:W-:Y:S02]  /*2950*/  SHF.R.U32.HI R5, RZ, 0x10, R5 ;  /* 0x00000010ff057819 */ /* 0x000fe40000011605 */
[----:B------:R-:W-:-:S04]  /*2960*/  SHF.R.U32.HI R2, RZ, 0x10, R0 ;  /* 0x00000010ff027819 */ /* 0x000fc80000011600 */
[----:B------:R-:W-:-:S04]  /*2970*/  LOP3.LUT R5, R5, R2, RZ, 0xc0, !PT ;  /* 0x0000000205057212 */ /* 0x000fc800078ec0ff */
[----:B------:R-:W-:-:S13]  /*2980*/  ISETP.NE.AND P0, PT, R5, R2, PT ;  /* 0x000000020500720c */ /* 0x000fda0003f05270 */
[----:B------:R-:W-:Y:S05]  /*2990*/  @P0 BRA `(.L_x_77) ;  /* 0x0000000000300947 */ /* 0x000fea0003800000 */
[----:B------:R-:W-:Y:S01]  /*29a0*/  R2UR UR4, R0 ;  /* 0x00000000000472ca */ /* 0x000fe200000e0000 */
[----:B------:R-:W-:Y:S01]  /*29b0*/  VOTEU.ANY UR5, UPT, PT ;  /* 0x0000000000057886 */ /* 0x000fe200038e0100 */
[----:B------:R-:W2:Y:S01]  /*29c0*/  S2R R0, SR_LANEID ;  /* 0x0000000000007919 */ /* 0x000ea20000000000 */
[----:B------:R-:W-:-:S10]  /*29d0*/  UFLO.U32 UR5, UR5 ;  /* 0x00000005000572bd */ /* 0x000fd400080e0000 */
[----:B------:R-:W-:-:S06]  /*29e0*/  ULOP3.LUT UR4, URZ, UR4, URZ, 0x33, !UPT ;  /* 0x00000004ff047292 */ /* 0x000fcc000f8e33ff */
[----:B------:R-:W-:-:S04]  /*29f0*/  IMAD.U32 R2, RZ, RZ, UR4 ;  /* 0x00000004ff027e24 */ /* 0x000fc8000f8e00ff */
[----:B------:R-:W3:Y:S02]  /*2a00*/  REDUX UR7, R2 ;  /* 0x00000000020773c4 */ /* 0x000ee40000000000 */
[----:B------:R4:W-:Y:S01]  /*2a10*/  UTCATOMSWS.AND URZ, UR4 ;  /* 0x0000000400ff79e3 */ /* 0x0009e20008000000 */
[----:B--2---:R-:W-:Y:S01]  /*2a20*/  ISETP.EQ.U32.AND P0, PT, R0, UR5, PT ;  /* 0x0000000500007c0c */ /* 0x004fe2000bf02070 */
[----:B---3--:R-:W-:-:S12]  /*2a30*/  IMAD.U32 R0, RZ, RZ, UR7 ;  /* 0x00000007ff007e24 */ /* 0x008fd8000f8e00ff */
[----:B------:R4:W-:Y:S01]  /*2a40*/  @P0 ATOMS.AND RZ, [UR6], R0 ;  /* 0x00000000ffff098c */ /* 0x0009e2000a800006 */
[----:B------:R-:W-:Y:S05]  /*2a50*/  BRA `(.L_x_75) ;  /* 0x0000000000147947 */ /* 0x000fea0003800000 */
.L_x_77:
[----:B------:R-:W-:-:S07]  /*2a60*/  MOV R2, 0x2a80 ;  /* 0x00002a8000027802 */ /* 0x000fce0000000f00 */
[----:B-1----:R-:W-:Y:S05]  /*2a70*/  CALL.REL.NOINC `($__internal_0_$__cuda_sm10x_tcgen05_guardrail_trap_col_being_dealloced_not_returned_by_alloc) ;  /* 0x0000000000447944 */ /* 0x002fea0003c00000 */
[----:B------:R-:W-:Y:S05]  /*2a80*/  BRA `(.L_x_75) ;  /* 0x0000000000087947 */ /* 0x000fea0003800000 */
.L_x_76:
[----:B------:R-:W-:-:S07]  /*2a90*/  MOV R2, 0x2ab0 ;  /* 0x00002ab000027802 */ /* 0x000fce0000000f00 */
[----:B-1----:R-:W-:Y:S05]  /*2aa0*/  CALL.REL.NOINC `($__internal_2_$__cuda_sm10x_tcgen05_guardrail_trap_unallocated_columns_being_dealloced) ;  /* 0x0000000000507944 */ /* 0x002fea0003c00000 */
.L_x_75:
[----:B------:R-:W-:Y:S01]  /*2ab0*/  NOP ;  /* 0x0000000000007918 */ /* 0x000fe20000000000 */
[----:B----4-:R-:W-:Y:S05]  /*2ac0*/  EXIT ;  /* 0x000000000000794d */ /* 0x010fea0003800000 */
.L_x_60:
[----:B------:R-:W2:Y:S02]  /*2ad0*/  SYNCS.PHASECHK.TRANS64.TRYWAIT P0, [UR8+0x8000], RZ ;  /* 0x008000ffff0075a7 */ /* 0x000ea40008001108 */
[----:B--2---:R-:W-:Y:S05]  /*2ae0*/  @!P0 BRA `(.L_x_60) ;  /* 0xfffffffc00f88947 */ /* 0x004fea000383ffff */
[----:B------:R-:W-:Y:S05]  /*2af0*/  BRA `(.L_x_78) ;  /* 0xfffffff000787947 */ /* 0x000fea000383ffff */
.L_x_62:
[----:B------:R-:W2:Y:S02]  /*2b00*/  SYNCS.PHASECHK.TRANS64.TRYWAIT P1, [UR8+0x8020], RZ ;  /* 0x008020ffff0075a7 */ /* 0x000ea40008021108 */
[----:B--2---:R-:W-:Y:S05]  /*2b10*/  @!P1 BRA `(.L_x_62) ;  /* 0xfffffffc00f89947 */ /* 0x004fea000383ffff */
[----:B------:R-:W-:Y:S05]  /*2b20*/  BRA `(.L_x_79) ;  /* 0xfffffff000ec7947 */ /* 0x000fea000383ffff */
.L_x_63:
[----:B------:R-:W3:Y:S02]  /*2b30*/  SYNCS.PHASECHK.TRANS64.TRYWAIT P0, [UR28+0x8000], R2 ;  /* 0x00800002ff0075a7 */ /* 0x000ee4000800111c */
[----:B---3--:R-:W-:Y:S05]  /*2b40*/  @!P0 BRA `(.L_x_63) ;  /* 0xfffffffc00f88947 */ /* 0x008fea000383ffff */
[----:B------:R-:W-:Y:S05]  /*2b50*/  BRA `(.L_x_80) ;  /* 0xfffffff400687947 */ /* 0x000fea000383ffff */
.L_x_65:
[----:B------:R-:W3:Y:S02]  /*2b60*/  SYNCS.PHASECHK.TRANS64.TRYWAIT P0, [UR28+0x8020], R2 ;  /* 0x00802002ff0075a7 */ /* 0x000ee4000800111c */
[----:B---3--:R-:W-:Y:S05]  /*2b70*/  @!P0 BRA `(.L_x_65) ;  /* 0xfffffffc00f88947 */ /* 0x008fea000383ffff */
[----:B------:R-:W-:Y:S05]  /*2b80*/  BRA `(.L_x_81) ;  /* 0xfffffff400d87947 */ /* 0x000fea000383ffff */
        .weak           $__internal_0_$__cuda_sm10x_tcgen05_guardrail_trap_col_being_dealloced_not_returned_by_alloc
        .type           $__internal_0_$__cuda_sm10x_tcgen05_guardrail_trap_col_being_dealloced_not_returned_by_alloc,@function
        .size           $__internal_0_$__cuda_sm10x_tcgen05_guardrail_trap_col_being_dealloced_not_returned_by_alloc,($__internal_1_$__cuda_sm10x_tcgen05_guardrail_trap_phase_invalid_during_alloc - $__internal_0_$__cuda_sm10x_tcgen05_guardrail_trap_col_being_dealloced_not_returned_by_alloc)
$__internal_0_$__cuda_sm10x_tcgen05_guardrail_trap_col_being_dealloced_not_returned_by_alloc:
[----:B------:R-:W-:Y:S05]  /*2b90*/  BPT.TRAP 0x1 ;  /* 0x000000040000795c */ /* 0x000fea0000300000 */
[----:B------:R-:W-:-:S04]  /*2ba0*/  IMAD.MOV.U32 R3, RZ, RZ, 0x0 ;  /* 0x00000000ff037424 */ /* 0x000fc800078e00ff */
[----:B------:R-:W-:Y:S05]  /*2bb0*/  RET.REL.NODEC R2 `(gluon_tcgen05) ;  /* 0xffffffd402107950 */ /* 0x000fea0003c3ffff */
        .weak           $__internal_1_$__cuda_sm10x_tcgen05_guardrail_trap_phase_invalid_during_alloc
        .type           $__internal_1_$__cuda_sm10x_tcgen05_guardrail_trap_phase_invalid_during_alloc,@function
        .size           $__internal_1_$__cuda_sm10x_tcgen05_guardrail_trap_phase_invalid_during_alloc,($__internal_2_$__cuda_sm10x_tcgen05_guardrail_trap_unallocated_columns_being_dealloced - $__internal_1_$__cuda_sm10x_tcgen05_guardrail_trap_phase_invalid_during_alloc)
$__internal_1_$__cuda_sm10x_tcgen05_guardrail_trap_phase_invalid_during_alloc:
[----:B------:R-:W-:Y:S05]  /*2bc0*/  BPT.TRAP 0x1 ;  /* 0x000000040000795c */ /* 0x000fea0000300000 */
[----:B------:R-:W-:-:S04]  /*2bd0*/  IMAD.MOV.U32 R3, RZ, RZ, 0x0 ;  /* 0x00000000ff037424 */ /* 0x000fc800078e00ff */
[----:B------:R-:W-:Y:S05]  /*2be0*/  RET.REL.NODEC R2 `(gluon_tcgen05) ;  /* 0xffffffd402047950 */ /* 0x000fea0003c3ffff */
        .weak           $__internal_2_$__cuda_sm10x_tcgen05_guardrail_trap_unallocated_columns_being_dealloced
        .type           $__internal_2_$__cuda_sm10x_tcgen05_guardrail_trap_unallocated_columns_being_dealloced,@function
        .size           $__internal_2_$__cuda_sm10x_tcgen05_guardrail_trap_unallocated_columns_being_dealloced,(.L_x_85 - $__internal_2_$__cuda_sm10x_tcgen05_guardrail_trap_unallocated_columns_being_dealloced)
$__internal_2_$__cuda_sm10x_tcgen05_guardrail_trap_unallocated_columns_being_dealloced:
[----:B------:R-:W-:Y:S05]  /*2bf0*/  BPT.TRAP 0x1 ;  /* 0x000000040000795c */ /* 0x000fea0000300000 */
[----:B------:R-:W-:-:S04]  /*2c00*/  IMAD.MOV.U32 R3, RZ, RZ, 0x0 ;  /* 0x00000000ff037424 */ /* 0x000fc800078e00ff */
[----:B------:R-:W-:Y:S05]  /*2c10*/  RET.REL.NODEC R2 `(gluon_tcgen05) ;  /* 0xffffffd002f87950 */ /* 0x000fea0003c3ffff */
.L_x_82:
[----:B------:R-:W-:-:S00]  /*2c20*/  BRA `(.L_x_82) ;  /* 0xfffffffc00fc7947 */ /* 0x000fc0000383ffff */
[----:B------:R-:W-:-:S00]  /*2c30*/  NOP ;  /* 0x0000000000007918 */ /* 0x000fc00000000000 */
        /* <DEDUP_REMOVED lines=12> */
.L_x_85:


//--------------------- .nv.shared.gluon_tcgen05  --------------------------
	.section	.nv.shared.gluon_tcgen05,"aw",@nobits
	.sectionflags	@""
	.align	16
	.zero		1024


//--------------------- .nv.shared.reserved.0     --------------------------
	.section	.nv.shared.reserved.0,"aw",@nobits
	.align	8
	.weak		__nv_reservedSMEM_offset_0_alias
	.size		__nv_reservedSMEM_offset_0_alias, 0, 64
	.other		__nv_reservedSMEM_offset_0_alias,@"STO_CUDA_RESERVED_SHARED STV_DEFAULT"
__nv_reservedSMEM_offset_0_alias:
	.zero		0
.nv.shared.reserved.0:
	.zero		64
	.weak		__nv_reservedSMEM_allocation_phase
	.type		__nv_reservedSMEM_allocation_phase,@object
	.size		__nv_reservedSMEM_allocation_phase,(.L_0 - __nv_reservedSMEM_allocation_phase)
__nv_reservedSMEM_allocation_phase:
	.zero		1
.L_0:
	.zero		7
	.weak		__nv_reservedSMEM_devtool_atexit_pc
	.type		__nv_reservedSMEM_devtool_atexit_pc,@object
	.size		__nv_reservedSMEM_devtool_atexit_pc,(__nv_reservedSMEM_allocation_mask - __nv_reservedSMEM_devtool_atexit_pc)
__nv_reservedSMEM_devtool_atexit_pc:
	.zero		8
	.weak		__nv_reservedSMEM_allocation_mask
	.type		__nv_reservedSMEM_allocation_mask,@object
	.size		__nv_reservedSMEM_allocation_mask,(.L_2 - __nv_reservedSMEM_allocation_mask)
__nv_reservedSMEM_allocation_mask:
	.zero		4
.L_2:


//--------------------- .nv.constant0.gluon_tcgen05 --------------------------
	.section	.nv.constant0.gluon_tcgen05,"a",@progbits
	.sectionflags	@""
	.align	4
.nv.constant0.gluon_tcgen05:
	.zero		976


//--------------------- SYMBOLS --------------------------

	.type		.nv.reservedSmem.offset0,@object
	.size		.nv.reservedSmem.offset0,0x4
	.type		.nv.reservedSmem.cap,@object
	.size		.nv.reservedSmem.cap,0x4
